//
// Generated by NVIDIA NVVM Compiler
//
// Compiler Build ID: CL-36424714
// Cuda compilation tools, release 13.0, V13.0.88
// Based on NVVM 20.0.0
//

.version 9.0
.target sm_100
.address_size 64

	// .globl	_Z10initKerneli
.extern .func  (.param .b64 func_retval0) malloc
(
	.param .b64 malloc_param_0
)
;
.global .align 4 .b8 precalc_xorwow_matrix[102400];
.global .align 4 .b8 precalc_xorwow_offset_matrix[102400];
.global .align 4 .b8 mrg32k3aM1[2304];
.global .align 4 .b8 mrg32k3aM2[2304];
.global .align 4 .b8 mrg32k3aM1SubSeq[2016];
.global .align 4 .b8 mrg32k3aM2SubSeq[2016];
.global .align 4 .b8 mrg32k3aM1Seq[2304];
.global .align 4 .b8 mrg32k3aM2Seq[2304];
.const .align 8 .b8 __cr_lgamma_table[72];
.global .align 4 .u32 CHROMOSOME_COUNT = 5;
.global .align 8 .b8 states[40];
// _ZZ10reduceCUDAILm1024EiEvPT0_S1_mE5sdata has been demoted

.visible .entry _Z10initKerneli(
	.param .u32 _Z10initKerneli_param_0
)
{
	.reg .pred 	%p<28>;
	.reg .b32 	%r<416>;
	.reg .b64 	%rd<19>;

	ld.param.u32 	%r193, [_Z10initKerneli_param_0];
	mov.u32 	%r194, %tid.x;
	mov.u32 	%r195, %ctaid.x;
	mov.u32 	%r1, %ntid.x;
	mad.lo.s32 	%r321, %r195, %r1, %r194;
	setp.gt.s32 	%p1, %r321, 4;
	@%p1 bra 	$L__BB0_47;
	xor.b32  	%r196, %r193, -1429050551;
	mul.lo.s32 	%r197, %r196, 1099087573;
	setp.gt.s32 	%p2, %r193, -1;
	selp.b32 	%r198, -644748465, -1947113066, %p2;
	add.s32 	%r199, %r198, %r197;
	add.s32 	%r3, %r199, 6615241;
	add.s32 	%r4, %r197, 123456789;
	xor.b32  	%r5, %r197, 362436069;
	add.s32 	%r6, %r198, 521288629;
	xor.b32  	%r7, %r198, 88675123;
	add.s32 	%r8, %r197, 5783321;
	mov.u32 	%r200, %nctaid.x;
	mul.lo.s32 	%r9, %r1, %r200;
	mov.u64 	%rd16, states;
	mov.u64 	%rd10, precalc_xorwow_matrix;
$L__BB0_2:
	{ // callseq 0, 0
	.param .b64 param0;
	st.param.b64 	[param0], 48;
	.param .b64 retval0;
	call.uni (retval0), 
	malloc, 
	(
	param0
	);
	ld.param.b64 	%rd8, [retval0];
	} // callseq 0
	setp.eq.s64 	%p3, %rd8, 0;
	@%p3 bra 	$L__BB0_46;
	st.v2.u32 	[%rd8], {%r3, %r4};
	st.v2.u32 	[%rd8+8], {%r5, %r6};
	st.v2.u32 	[%rd8+16], {%r7, %r8};
	setp.eq.s32 	%p4, %r321, 0;
	@%p4 bra 	$L__BB0_45;
	cvt.s64.s32 	%rd18, %r321;
	mov.b32 	%r322, 0;
$L__BB0_5:
	and.b64  	%rd4, %rd18, 3;
	setp.eq.s64 	%p5, %rd4, 0;
	@%p5 bra 	$L__BB0_44;
	mul.wide.u32 	%rd9, %r322, 3200;
	add.s64 	%rd5, %rd10, %rd9;
	cvt.u32.u64 	%r12, %rd4;
	mov.b32 	%r323, 0;
$L__BB0_7:
	mov.b32 	%r336, 0;
	mov.u32 	%r337, %r336;
	mov.u32 	%r338, %r336;
	mov.u32 	%r339, %r336;
	mov.u32 	%r340, %r336;
	mov.u32 	%r329, %r336;
$L__BB0_8:
	mul.wide.u32 	%rd11, %r329, 4;
	add.s64 	%rd12, %rd8, %rd11;
	ld.u32 	%r20, [%rd12+4];
	shl.b32 	%r21, %r329, 5;
	mov.b32 	%r335, 0;
$L__BB0_9:
	.pragma "nounroll";
	shr.u32 	%r205, %r20, %r335;
	and.b32  	%r206, %r205, 1;
	setp.eq.b32 	%p6, %r206, 1;
	not.pred 	%p7, %p6;
	add.s32 	%r207, %r21, %r335;
	mul.lo.s32 	%r208, %r207, 5;
	mul.wide.u32 	%rd13, %r208, 4;
	add.s64 	%rd6, %rd5, %rd13;
	@%p7 bra 	$L__BB0_11;
	ld.global.u32 	%r209, [%rd6];
	xor.b32  	%r340, %r340, %r209;
	ld.global.u32 	%r210, [%rd6+4];
	xor.b32  	%r339, %r339, %r210;
	ld.global.u32 	%r211, [%rd6+8];
	xor.b32  	%r338, %r338, %r211;
	ld.global.u32 	%r212, [%rd6+12];
	xor.b32  	%r337, %r337, %r212;
	ld.global.u32 	%r213, [%rd6+16];
	xor.b32  	%r336, %r336, %r213;
$L__BB0_11:
	and.b32  	%r215, %r205, 2;
	setp.eq.s32 	%p8, %r215, 0;
	@%p8 bra 	$L__BB0_13;
	ld.global.u32 	%r216, [%rd6+20];
	xor.b32  	%r340, %r340, %r216;
	ld.global.u32 	%r217, [%rd6+24];
	xor.b32  	%r339, %r339, %r217;
	ld.global.u32 	%r218, [%rd6+28];
	xor.b32  	%r338, %r338, %r218;
	ld.global.u32 	%r219, [%rd6+32];
	xor.b32  	%r337, %r337, %r219;
	ld.global.u32 	%r220, [%rd6+36];
	xor.b32  	%r336, %r336, %r220;
$L__BB0_13:
	and.b32  	%r222, %r205, 4;
	setp.eq.s32 	%p9, %r222, 0;
	@%p9 bra 	$L__BB0_15;
	ld.global.u32 	%r223, [%rd6+40];
	xor.b32  	%r340, %r340, %r223;
	ld.global.u32 	%r224, [%rd6+44];
	xor.b32  	%r339, %r339, %r224;
	ld.global.u32 	%r225, [%rd6+48];
	xor.b32  	%r338, %r338, %r225;
	ld.global.u32 	%r226, [%rd6+52];
	xor.b32  	%r337, %r337, %r226;
	ld.global.u32 	%r227, [%rd6+56];
	xor.b32  	%r336, %r336, %r227;
$L__BB0_15:
	and.b32  	%r229, %r205, 8;
	setp.eq.s32 	%p10, %r229, 0;
	@%p10 bra 	$L__BB0_17;
	ld.global.u32 	%r230, [%rd6+60];
	xor.b32  	%r340, %r340, %r230;
	ld.global.u32 	%r231, [%rd6+64];
	xor.b32  	%r339, %r339, %r231;
	ld.global.u32 	%r232, [%rd6+68];
	xor.b32  	%r338, %r338, %r232;
	ld.global.u32 	%r233, [%rd6+72];
	xor.b32  	%r337, %r337, %r233;
	ld.global.u32 	%r234, [%rd6+76];
	xor.b32  	%r336, %r336, %r234;
$L__BB0_17:
	and.b32  	%r236, %r205, 16;
	setp.eq.s32 	%p11, %r236, 0;
	@%p11 bra 	$L__BB0_19;
	ld.global.u32 	%r237, [%rd6+80];
	xor.b32  	%r340, %r340, %r237;
	ld.global.u32 	%r238, [%rd6+84];
	xor.b32  	%r339, %r339, %r238;
	ld.global.u32 	%r239, [%rd6+88];
	xor.b32  	%r338, %r338, %r239;
	ld.global.u32 	%r240, [%rd6+92];
	xor.b32  	%r337, %r337, %r240;
	ld.global.u32 	%r241, [%rd6+96];
	xor.b32  	%r336, %r336, %r241;
$L__BB0_19:
	and.b32  	%r243, %r205, 32;
	setp.eq.s32 	%p12, %r243, 0;
	@%p12 bra 	$L__BB0_21;
	ld.global.u32 	%r244, [%rd6+100];
	xor.b32  	%r340, %r340, %r244;
	ld.global.u32 	%r245, [%rd6+104];
	xor.b32  	%r339, %r339, %r245;
	ld.global.u32 	%r246, [%rd6+108];
	xor.b32  	%r338, %r338, %r246;
	ld.global.u32 	%r247, [%rd6+112];
	xor.b32  	%r337, %r337, %r247;
	ld.global.u32 	%r248, [%rd6+116];
	xor.b32  	%r336, %r336, %r248;
$L__BB0_21:
	and.b32  	%r250, %r205, 64;
	setp.eq.s32 	%p13, %r250, 0;
	@%p13 bra 	$L__BB0_23;
	ld.global.u32 	%r251, [%rd6+120];
	xor.b32  	%r340, %r340, %r251;
	ld.global.u32 	%r252, [%rd6+124];
	xor.b32  	%r339, %r339, %r252;
	ld.global.u32 	%r253, [%rd6+128];
	xor.b32  	%r338, %r338, %r253;
	ld.global.u32 	%r254, [%rd6+132];
	xor.b32  	%r337, %r337, %r254;
	ld.global.u32 	%r255, [%rd6+136];
	xor.b32  	%r336, %r336, %r255;
$L__BB0_23:
	and.b32  	%r257, %r205, 128;
	setp.eq.s32 	%p14, %r257, 0;
	@%p14 bra 	$L__BB0_25;
	ld.global.u32 	%r258, [%rd6+140];
	xor.b32  	%r340, %r340, %r258;
	ld.global.u32 	%r259, [%rd6+144];
	xor.b32  	%r339, %r339, %r259;
	ld.global.u32 	%r260, [%rd6+148];
	xor.b32  	%r338, %r338, %r260;
	ld.global.u32 	%r261, [%rd6+152];
	xor.b32  	%r337, %r337, %r261;
	ld.global.u32 	%r262, [%rd6+156];
	xor.b32  	%r336, %r336, %r262;
$L__BB0_25:
	and.b32  	%r264, %r205, 256;
	setp.eq.s32 	%p15, %r264, 0;
	@%p15 bra 	$L__BB0_27;
	ld.global.u32 	%r265, [%rd6+160];
	xor.b32  	%r340, %r340, %r265;
	ld.global.u32 	%r266, [%rd6+164];
	xor.b32  	%r339, %r339, %r266;
	ld.global.u32 	%r267, [%rd6+168];
	xor.b32  	%r338, %r338, %r267;
	ld.global.u32 	%r268, [%rd6+172];
	xor.b32  	%r337, %r337, %r268;
	ld.global.u32 	%r269, [%rd6+176];
	xor.b32  	%r336, %r336, %r269;
$L__BB0_27:
	and.b32  	%r271, %r205, 512;
	setp.eq.s32 	%p16, %r271, 0;
	@%p16 bra 	$L__BB0_29;
	ld.global.u32 	%r272, [%rd6+180];
	xor.b32  	%r340, %r340, %r272;
	ld.global.u32 	%r273, [%rd6+184];
	xor.b32  	%r339, %r339, %r273;
	ld.global.u32 	%r274, [%rd6+188];
	xor.b32  	%r338, %r338, %r274;
	ld.global.u32 	%r275, [%rd6+192];
	xor.b32  	%r337, %r337, %r275;
	ld.global.u32 	%r276, [%rd6+196];
	xor.b32  	%r336, %r336, %r276;
$L__BB0_29:
	and.b32  	%r278, %r205, 1024;
	setp.eq.s32 	%p17, %r278, 0;
	@%p17 bra 	$L__BB0_31;
	ld.global.u32 	%r279, [%rd6+200];
	xor.b32  	%r340, %r340, %r279;
	ld.global.u32 	%r280, [%rd6+204];
	xor.b32  	%r339, %r339, %r280;
	ld.global.u32 	%r281, [%rd6+208];
	xor.b32  	%r338, %r338, %r281;
	ld.global.u32 	%r282, [%rd6+212];
	xor.b32  	%r337, %r337, %r282;
	ld.global.u32 	%r283, [%rd6+216];
	xor.b32  	%r336, %r336, %r283;
$L__BB0_31:
	and.b32  	%r285, %r205, 2048;
	setp.eq.s32 	%p18, %r285, 0;
	@%p18 bra 	$L__BB0_33;
	ld.global.u32 	%r286, [%rd6+220];
	xor.b32  	%r340, %r340, %r286;
	ld.global.u32 	%r287, [%rd6+224];
	xor.b32  	%r339, %r339, %r287;
	ld.global.u32 	%r288, [%rd6+228];
	xor.b32  	%r338, %r338, %r288;
	ld.global.u32 	%r289, [%rd6+232];
	xor.b32  	%r337, %r337, %r289;
	ld.global.u32 	%r290, [%rd6+236];
	xor.b32  	%r336, %r336, %r290;
$L__BB0_33:
	and.b32  	%r292, %r205, 4096;
	setp.eq.s32 	%p19, %r292, 0;
	@%p19 bra 	$L__BB0_35;
	ld.global.u32 	%r293, [%rd6+240];
	xor.b32  	%r340, %r340, %r293;
	ld.global.u32 	%r294, [%rd6+244];
	xor.b32  	%r339, %r339, %r294;
	ld.global.u32 	%r295, [%rd6+248];
	xor.b32  	%r338, %r338, %r295;
	ld.global.u32 	%r296, [%rd6+252];
	xor.b32  	%r337, %r337, %r296;
	ld.global.u32 	%r297, [%rd6+256];
	xor.b32  	%r336, %r336, %r297;
$L__BB0_35:
	and.b32  	%r299, %r205, 8192;
	setp.eq.s32 	%p20, %r299, 0;
	@%p20 bra 	$L__BB0_37;
	ld.global.u32 	%r300, [%rd6+260];
	xor.b32  	%r340, %r340, %r300;
	ld.global.u32 	%r301, [%rd6+264];
	xor.b32  	%r339, %r339, %r301;
	ld.global.u32 	%r302, [%rd6+268];
	xor.b32  	%r338, %r338, %r302;
	ld.global.u32 	%r303, [%rd6+272];
	xor.b32  	%r337, %r337, %r303;
	ld.global.u32 	%r304, [%rd6+276];
	xor.b32  	%r336, %r336, %r304;
$L__BB0_37:
	and.b32  	%r306, %r205, 16384;
	setp.eq.s32 	%p21, %r306, 0;
	@%p21 bra 	$L__BB0_39;
	ld.global.u32 	%r307, [%rd6+280];
	xor.b32  	%r340, %r340, %r307;
	ld.global.u32 	%r308, [%rd6+284];
	xor.b32  	%r339, %r339, %r308;
	ld.global.u32 	%r309, [%rd6+288];
	xor.b32  	%r338, %r338, %r309;
	ld.global.u32 	%r310, [%rd6+292];
	xor.b32  	%r337, %r337, %r310;
	ld.global.u32 	%r311, [%rd6+296];
	xor.b32  	%r336, %r336, %r311;
$L__BB0_39:
	and.b32  	%r313, %r205, 32768;
	setp.eq.s32 	%p22, %r313, 0;
	@%p22 bra 	$L__BB0_41;
	ld.global.u32 	%r314, [%rd6+300];
	xor.b32  	%r340, %r340, %r314;
	ld.global.u32 	%r315, [%rd6+304];
	xor.b32  	%r339, %r339, %r315;
	ld.global.u32 	%r316, [%rd6+308];
	xor.b32  	%r338, %r338, %r316;
	ld.global.u32 	%r317, [%rd6+312];
	xor.b32  	%r337, %r337, %r317;
	ld.global.u32 	%r318, [%rd6+316];
	xor.b32  	%r336, %r336, %r318;
$L__BB0_41:
	add.s32 	%r335, %r335, 16;
	setp.ne.s32 	%p23, %r335, 32;
	@%p23 bra 	$L__BB0_9;
	mad.lo.s32 	%r319, %r329, -31, %r21;
	add.s32 	%r329, %r319, 1;
	setp.ne.s32 	%p24, %r329, 5;
	@%p24 bra 	$L__BB0_8;
	st.u32 	[%rd8+4], %r340;
	st.u32 	[%rd8+8], %r339;
	st.u32 	[%rd8+12], %r338;
	st.u32 	[%rd8+16], %r337;
	st.u32 	[%rd8+20], %r336;
	add.s32 	%r323, %r323, 1;
	setp.lt.u32 	%p25, %r323, %r12;
	@%p25 bra 	$L__BB0_7;
$L__BB0_44:
	shr.u64 	%rd7, %rd18, 2;
	add.s32 	%r322, %r322, 1;
	setp.gt.u64 	%p26, %rd18, 3;
	mov.u64 	%rd18, %rd7;
	@%p26 bra 	$L__BB0_5;
$L__BB0_45:
	mov.b32 	%r320, 0;
	st.v2.u32 	[%rd8+24], {%r320, %r320};
	st.u32 	[%rd8+32], %r320;
	mov.b64 	%rd14, 0;
	st.u64 	[%rd8+40], %rd14;
$L__BB0_46:
	mul.wide.s32 	%rd15, %r321, 8;
	add.s64 	%rd17, %rd16, %rd15;
	st.global.u64 	[%rd17], %rd8;
	add.s32 	%r321, %r321, %r9;
	setp.lt.s32 	%p27, %r321, 5;
	@%p27 bra 	$L__BB0_2;
$L__BB0_47:
	ret;

}
	// .globl	_Z21initializeChromosomesP10chromosomePiii
.visible .entry _Z21initializeChromosomesP10chromosomePiii(
	.param .u64 .ptr .align 1 _Z21initializeChromosomesP10chromosomePiii_param_0,
	.param .u64 .ptr .align 1 _Z21initializeChromosomesP10chromosomePiii_param_1,
	.param .u32 _Z21initializeChromosomesP10chromosomePiii_param_2,
	.param .u32 _Z21initializeChromosomesP10chromosomePiii_param_3
)
{
	.reg .pred 	%p<28>;
	.reg .b32 	%r<220>;
	.reg .b64 	%rd<98>;

	ld.param.u64 	%rd8, [_Z21initializeChromosomesP10chromosomePiii_param_0];
	ld.param.u64 	%rd9, [_Z21initializeChromosomesP10chromosomePiii_param_1];
	ld.param.u32 	%r59, [_Z21initializeChromosomesP10chromosomePiii_param_2];
	ld.param.u32 	%r60, [_Z21initializeChromosomesP10chromosomePiii_param_3];
	cvta.to.global.u64 	%rd1, %rd9;
	cvta.to.global.u64 	%rd2, %rd8;
	mov.u32 	%r61, %tid.x;
	mov.u32 	%r62, %ctaid.x;
	mov.u32 	%r63, %ntid.x;
	mad.lo.s32 	%r218, %r62, %r63, %r61;
	mov.u32 	%r64, %nctaid.x;
	mul.lo.s32 	%r2, %r63, %r64;
	setp.gt.s32 	%p1, %r218, 4;
	@%p1 bra 	$L__BB1_50;
	setp.lt.s32 	%p2, %r59, 1;
	@%p2 bra 	$L__BB1_44;
	and.b32  	%r3, %r59, 3;
	and.b32  	%r4, %r59, 2147483644;
	neg.s32 	%r5, %r4;
	mov.u64 	%rd20, states;
$L__BB1_3:
	setp.lt.u32 	%p8, %r59, 4;
	mul.wide.s32 	%rd18, %r218, 16;
	add.s64 	%rd3, %rd2, %rd18;
	mov.b32 	%r201, 0;
	st.global.u32 	[%rd3], %r201;
	mul.wide.s32 	%rd19, %r218, 8;
	add.s64 	%rd4, %rd20, %rd19;
	mov.u32 	%r211, %r201;
	@%p8 bra 	$L__BB1_26;
	mov.b32 	%r201, 0;
	mov.b64 	%rd97, 0;
	mov.u32 	%r200, %r5;
$L__BB1_5:
	ld.global.u64 	%rd22, [%rd4];
	cvta.to.global.u64 	%rd23, %rd22;
	ld.global.v2.u32 	{%r79, %r80}, [%rd23];
	shr.u32 	%r81, %r80, 2;
	xor.b32  	%r82, %r81, %r80;
	ld.global.v2.u32 	{%r83, %r84}, [%rd23+8];
	ld.global.v2.u32 	{%r85, %r86}, [%rd23+16];
	st.global.v2.u32 	[%rd23+8], {%r84, %r85};
	shl.b32 	%r87, %r86, 4;
	shl.b32 	%r88, %r82, 1;
	xor.b32  	%r89, %r88, %r87;
	xor.b32  	%r90, %r89, %r82;
	xor.b32  	%r91, %r90, %r86;
	st.global.v2.u32 	[%rd23+16], {%r86, %r91};
	add.s32 	%r92, %r79, 362437;
	st.global.v2.u32 	[%rd23], {%r92, %r83};
	add.s32 	%r93, %r91, %r92;
	and.b32  	%r9, %r93, 1;
	setp.eq.b32 	%p9, %r9, 1;
	@%p9 bra 	$L__BB1_8;
	add.s64 	%rd28, %rd1, %rd97;
	ld.global.u32 	%r202, [%rd28];
$L__BB1_7:
	mad.lo.s32 	%r201, %r202, %r9, %r201;
	ld.global.u64 	%rd29, [%rd3+8];
	cvta.to.global.u64 	%rd30, %rd29;
	add.s64 	%rd31, %rd30, %rd97;
	st.global.u32 	[%rd31], %r9;
	bra.uni 	$L__BB1_10;
$L__BB1_8:
	add.s64 	%rd24, %rd1, %rd97;
	ld.global.u32 	%r202, [%rd24];
	add.s32 	%r94, %r202, %r201;
	setp.le.s32 	%p10, %r94, %r60;
	@%p10 bra 	$L__BB1_7;
	ld.global.u64 	%rd25, [%rd3+8];
	cvta.to.global.u64 	%rd26, %rd25;
	add.s64 	%rd27, %rd26, %rd97;
	mov.b32 	%r95, 0;
	st.global.u32 	[%rd27], %r95;
$L__BB1_10:
	ld.global.u64 	%rd32, [%rd4];
	cvta.to.global.u64 	%rd33, %rd32;
	ld.global.v2.u32 	{%r96, %r97}, [%rd33];
	shr.u32 	%r98, %r97, 2;
	xor.b32  	%r99, %r98, %r97;
	ld.global.v2.u32 	{%r100, %r101}, [%rd33+8];
	ld.global.v2.u32 	{%r102, %r103}, [%rd33+16];
	st.global.v2.u32 	[%rd33+8], {%r101, %r102};
	shl.b32 	%r104, %r103, 4;
	shl.b32 	%r105, %r99, 1;
	xor.b32  	%r106, %r105, %r104;
	xor.b32  	%r107, %r106, %r99;
	xor.b32  	%r108, %r107, %r103;
	st.global.v2.u32 	[%rd33+16], {%r103, %r108};
	add.s32 	%r109, %r96, 362437;
	st.global.v2.u32 	[%rd33], {%r109, %r100};
	add.s32 	%r110, %r108, %r109;
	and.b32  	%r15, %r110, 1;
	setp.eq.b32 	%p11, %r15, 1;
	@%p11 bra 	$L__BB1_13;
	add.s64 	%rd38, %rd1, %rd97;
	ld.global.u32 	%r204, [%rd38+4];
$L__BB1_12:
	mad.lo.s32 	%r201, %r204, %r15, %r201;
	ld.global.u64 	%rd39, [%rd3+8];
	cvta.to.global.u64 	%rd40, %rd39;
	add.s64 	%rd41, %rd40, %rd97;
	st.global.u32 	[%rd41+4], %r15;
	bra.uni 	$L__BB1_15;
$L__BB1_13:
	add.s64 	%rd34, %rd1, %rd97;
	ld.global.u32 	%r204, [%rd34+4];
	add.s32 	%r111, %r204, %r201;
	setp.le.s32 	%p12, %r111, %r60;
	@%p12 bra 	$L__BB1_12;
	ld.global.u64 	%rd35, [%rd3+8];
	cvta.to.global.u64 	%rd36, %rd35;
	add.s64 	%rd37, %rd36, %rd97;
	mov.b32 	%r112, 0;
	st.global.u32 	[%rd37+4], %r112;
$L__BB1_15:
	ld.global.u64 	%rd42, [%rd4];
	cvta.to.global.u64 	%rd43, %rd42;
	ld.global.v2.u32 	{%r113, %r114}, [%rd43];
	shr.u32 	%r115, %r114, 2;
	xor.b32  	%r116, %r115, %r114;
	ld.global.v2.u32 	{%r117, %r118}, [%rd43+8];
	ld.global.v2.u32 	{%r119, %r120}, [%rd43+16];
	st.global.v2.u32 	[%rd43+8], {%r118, %r119};
	shl.b32 	%r121, %r120, 4;
	shl.b32 	%r122, %r116, 1;
	xor.b32  	%r123, %r122, %r121;
	xor.b32  	%r124, %r123, %r116;
	xor.b32  	%r125, %r124, %r120;
	st.global.v2.u32 	[%rd43+16], {%r120, %r125};
	add.s32 	%r126, %r113, 362437;
	st.global.v2.u32 	[%rd43], {%r126, %r117};
	add.s32 	%r127, %r125, %r126;
	and.b32  	%r21, %r127, 1;
	setp.eq.b32 	%p13, %r21, 1;
	@%p13 bra 	$L__BB1_18;
	add.s64 	%rd48, %rd1, %rd97;
	ld.global.u32 	%r206, [%rd48+8];
$L__BB1_17:
	mad.lo.s32 	%r201, %r206, %r21, %r201;
	ld.global.u64 	%rd49, [%rd3+8];
	cvta.to.global.u64 	%rd50, %rd49;
	add.s64 	%rd51, %rd50, %rd97;
	st.global.u32 	[%rd51+8], %r21;
	bra.uni 	$L__BB1_20;
$L__BB1_18:
	add.s64 	%rd44, %rd1, %rd97;
	ld.global.u32 	%r206, [%rd44+8];
	add.s32 	%r128, %r206, %r201;
	setp.le.s32 	%p14, %r128, %r60;
	@%p14 bra 	$L__BB1_17;
	ld.global.u64 	%rd45, [%rd3+8];
	cvta.to.global.u64 	%rd46, %rd45;
	add.s64 	%rd47, %rd46, %rd97;
	mov.b32 	%r129, 0;
	st.global.u32 	[%rd47+8], %r129;
$L__BB1_20:
	ld.global.u64 	%rd52, [%rd4];
	cvta.to.global.u64 	%rd53, %rd52;
	ld.global.v2.u32 	{%r130, %r131}, [%rd53];
	shr.u32 	%r132, %r131, 2;
	xor.b32  	%r133, %r132, %r131;
	ld.global.v2.u32 	{%r134, %r135}, [%rd53+8];
	ld.global.v2.u32 	{%r136, %r137}, [%rd53+16];
	st.global.v2.u32 	[%rd53+8], {%r135, %r136};
	shl.b32 	%r138, %r137, 4;
	shl.b32 	%r139, %r133, 1;
	xor.b32  	%r140, %r139, %r138;
	xor.b32  	%r141, %r140, %r133;
	xor.b32  	%r142, %r141, %r137;
	st.global.v2.u32 	[%rd53+16], {%r137, %r142};
	add.s32 	%r143, %r130, 362437;
	st.global.v2.u32 	[%rd53], {%r143, %r134};
	add.s32 	%r144, %r142, %r143;
	and.b32  	%r27, %r144, 1;
	setp.eq.b32 	%p15, %r27, 1;
	@%p15 bra 	$L__BB1_23;
	add.s64 	%rd58, %rd1, %rd97;
	ld.global.u32 	%r208, [%rd58+12];
$L__BB1_22:
	mad.lo.s32 	%r201, %r208, %r27, %r201;
	ld.global.u64 	%rd59, [%rd3+8];
	cvta.to.global.u64 	%rd60, %rd59;
	add.s64 	%rd61, %rd60, %rd97;
	st.global.u32 	[%rd61+12], %r27;
	bra.uni 	$L__BB1_25;
$L__BB1_23:
	add.s64 	%rd54, %rd1, %rd97;
	ld.global.u32 	%r208, [%rd54+12];
	add.s32 	%r145, %r208, %r201;
	setp.le.s32 	%p16, %r145, %r60;
	@%p16 bra 	$L__BB1_22;
	ld.global.u64 	%rd55, [%rd3+8];
	cvta.to.global.u64 	%rd56, %rd55;
	add.s64 	%rd57, %rd56, %rd97;
	mov.b32 	%r146, 0;
	st.global.u32 	[%rd57+12], %r146;
$L__BB1_25:
	add.s64 	%rd97, %rd97, 16;
	add.s32 	%r200, %r200, 4;
	setp.ne.s32 	%p17, %r200, 0;
	mov.u32 	%r211, %r4;
	@%p17 bra 	$L__BB1_5;
$L__BB1_26:
	setp.eq.s32 	%p18, %r3, 0;
	@%p18 bra 	$L__BB1_43;
	ld.global.u64 	%rd62, [%rd4];
	cvta.to.global.u64 	%rd63, %rd62;
	ld.global.v2.u32 	{%r147, %r148}, [%rd63];
	shr.u32 	%r149, %r148, 2;
	xor.b32  	%r150, %r149, %r148;
	ld.global.v2.u32 	{%r151, %r152}, [%rd63+8];
	ld.global.v2.u32 	{%r153, %r154}, [%rd63+16];
	st.global.v2.u32 	[%rd63+8], {%r152, %r153};
	shl.b32 	%r155, %r154, 4;
	shl.b32 	%r156, %r150, 1;
	xor.b32  	%r157, %r156, %r155;
	xor.b32  	%r158, %r157, %r150;
	xor.b32  	%r159, %r158, %r154;
	st.global.v2.u32 	[%rd63+16], {%r154, %r159};
	add.s32 	%r160, %r147, 362437;
	st.global.v2.u32 	[%rd63], {%r160, %r151};
	add.s32 	%r161, %r159, %r160;
	and.b32  	%r36, %r161, 1;
	setp.eq.b32 	%p19, %r36, 1;
	@%p19 bra 	$L__BB1_30;
	mul.wide.u32 	%rd70, %r211, 4;
	add.s64 	%rd71, %rd1, %rd70;
	ld.global.u32 	%r212, [%rd71];
$L__BB1_29:
	mad.lo.s32 	%r201, %r212, %r36, %r201;
	ld.global.u64 	%rd72, [%rd3+8];
	cvta.to.global.u64 	%rd73, %rd72;
	mul.wide.u32 	%rd74, %r211, 4;
	add.s64 	%rd75, %rd73, %rd74;
	st.global.u32 	[%rd75], %r36;
	bra.uni 	$L__BB1_32;
$L__BB1_30:
	mul.wide.u32 	%rd64, %r211, 4;
	add.s64 	%rd65, %rd1, %rd64;
	ld.global.u32 	%r212, [%rd65];
	add.s32 	%r162, %r212, %r201;
	setp.le.s32 	%p20, %r162, %r60;
	@%p20 bra 	$L__BB1_29;
	ld.global.u64 	%rd66, [%rd3+8];
	cvta.to.global.u64 	%rd67, %rd66;
	add.s64 	%rd69, %rd67, %rd64;
	mov.b32 	%r163, 0;
	st.global.u32 	[%rd69], %r163;
$L__BB1_32:
	setp.eq.s32 	%p21, %r3, 1;
	@%p21 bra 	$L__BB1_43;
	ld.global.u64 	%rd76, [%rd4];
	cvta.to.global.u64 	%rd77, %rd76;
	ld.global.v2.u32 	{%r164, %r165}, [%rd77];
	shr.u32 	%r166, %r165, 2;
	xor.b32  	%r167, %r166, %r165;
	ld.global.v2.u32 	{%r168, %r169}, [%rd77+8];
	ld.global.v2.u32 	{%r170, %r171}, [%rd77+16];
	st.global.v2.u32 	[%rd77+8], {%r169, %r170};
	shl.b32 	%r172, %r171, 4;
	shl.b32 	%r173, %r167, 1;
	xor.b32  	%r174, %r173, %r172;
	xor.b32  	%r175, %r174, %r167;
	xor.b32  	%r176, %r175, %r171;
	st.global.v2.u32 	[%rd77+16], {%r171, %r176};
	add.s32 	%r177, %r164, 362437;
	st.global.v2.u32 	[%rd77], {%r177, %r168};
	add.s32 	%r178, %r176, %r177;
	and.b32  	%r42, %r178, 1;
	setp.eq.b32 	%p22, %r42, 1;
	mul.wide.u32 	%rd78, %r211, 4;
	add.s64 	%rd7, %rd1, %rd78;
	@%p22 bra 	$L__BB1_36;
	ld.global.u32 	%r214, [%rd7+4];
$L__BB1_35:
	mad.lo.s32 	%r201, %r214, %r42, %r201;
	ld.global.u64 	%rd83, [%rd3+8];
	cvta.to.global.u64 	%rd84, %rd83;
	add.s64 	%rd86, %rd84, %rd78;
	st.global.u32 	[%rd86+4], %r42;
	bra.uni 	$L__BB1_38;
$L__BB1_36:
	ld.global.u32 	%r214, [%rd7+4];
	add.s32 	%r179, %r214, %r201;
	setp.le.s32 	%p23, %r179, %r60;
	@%p23 bra 	$L__BB1_35;
	ld.global.u64 	%rd79, [%rd3+8];
	cvta.to.global.u64 	%rd80, %rd79;
	add.s64 	%rd82, %rd80, %rd78;
	mov.b32 	%r180, 0;
	st.global.u32 	[%rd82+4], %r180;
$L__BB1_38:
	setp.eq.s32 	%p24, %r3, 2;
	@%p24 bra 	$L__BB1_43;
	ld.global.u64 	%rd87, [%rd4];
	cvta.to.global.u64 	%rd88, %rd87;
	ld.global.v2.u32 	{%r181, %r182}, [%rd88];
	shr.u32 	%r183, %r182, 2;
	xor.b32  	%r184, %r183, %r182;
	ld.global.v2.u32 	{%r185, %r186}, [%rd88+8];
	ld.global.v2.u32 	{%r187, %r188}, [%rd88+16];
	st.global.v2.u32 	[%rd88+8], {%r186, %r187};
	shl.b32 	%r189, %r188, 4;
	shl.b32 	%r190, %r184, 1;
	xor.b32  	%r191, %r190, %r189;
	xor.b32  	%r192, %r191, %r184;
	xor.b32  	%r193, %r192, %r188;
	st.global.v2.u32 	[%rd88+16], {%r188, %r193};
	add.s32 	%r194, %r181, 362437;
	st.global.v2.u32 	[%rd88], {%r194, %r185};
	add.s32 	%r195, %r193, %r194;
	and.b32  	%r48, %r195, 1;
	setp.eq.s32 	%p25, %r48, 0;
	@%p25 bra 	$L__BB1_42;
	ld.global.u32 	%r196, [%rd7+8];
	add.s32 	%r197, %r196, %r201;
	setp.le.s32 	%p26, %r197, %r60;
	@%p26 bra 	$L__BB1_42;
	ld.global.u64 	%rd89, [%rd3+8];
	cvta.to.global.u64 	%rd90, %rd89;
	add.s64 	%rd92, %rd90, %rd78;
	mov.b32 	%r198, 0;
	st.global.u32 	[%rd92+8], %r198;
	bra.uni 	$L__BB1_43;
$L__BB1_42:
	ld.global.u64 	%rd93, [%rd3+8];
	cvta.to.global.u64 	%rd94, %rd93;
	add.s64 	%rd96, %rd94, %rd78;
	st.global.u32 	[%rd96+8], %r48;
$L__BB1_43:
	add.s32 	%r218, %r218, %r2;
	setp.lt.s32 	%p27, %r218, 5;
	@%p27 bra 	$L__BB1_3;
	bra.uni 	$L__BB1_50;
$L__BB1_44:
	add.s32 	%r65, %r218, %r2;
	max.s32 	%r66, %r65, 5;
	setp.lt.s32 	%p3, %r65, 5;
	selp.u32 	%r67, 1, 0, %p3;
	add.s32 	%r68, %r65, %r67;
	sub.s32 	%r69, %r66, %r68;
	div.u32 	%r70, %r69, %r2;
	add.s32 	%r50, %r70, %r67;
	and.b32  	%r71, %r50, 3;
	setp.eq.s32 	%p4, %r71, 3;
	@%p4 bra 	$L__BB1_47;
	add.s32 	%r73, %r50, 1;
	and.b32  	%r51, %r73, 3;
	mov.b32 	%r217, 0;
$L__BB1_46:
	.pragma "nounroll";
	mul.wide.s32 	%rd10, %r218, 16;
	add.s64 	%rd11, %rd2, %rd10;
	mov.b32 	%r74, 0;
	st.global.u32 	[%rd11], %r74;
	add.s32 	%r218, %r218, %r2;
	add.s32 	%r217, %r217, 1;
	setp.ne.s32 	%p5, %r217, %r51;
	@%p5 bra 	$L__BB1_46;
$L__BB1_47:
	setp.lt.u32 	%p6, %r50, 3;
	@%p6 bra 	$L__BB1_50;
	mul.wide.s32 	%rd14, %r2, 16;
	shl.b32 	%r76, %r2, 2;
$L__BB1_49:
	mul.wide.s32 	%rd12, %r218, 16;
	add.s64 	%rd13, %rd2, %rd12;
	mov.b32 	%r75, 0;
	st.global.u32 	[%rd13], %r75;
	add.s64 	%rd15, %rd13, %rd14;
	st.global.u32 	[%rd15], %r75;
	add.s64 	%rd16, %rd15, %rd14;
	st.global.u32 	[%rd16], %r75;
	add.s64 	%rd17, %rd16, %rd14;
	st.global.u32 	[%rd17], %r75;
	add.s32 	%r218, %r76, %r218;
	setp.lt.s32 	%p7, %r218, 5;
	@%p7 bra 	$L__BB1_49;
$L__BB1_50:
	ret;

}
	// .globl	_Z19evaluateChromosomesP10chromosomePiS1_ii
.visible .entry _Z19evaluateChromosomesP10chromosomePiS1_ii(
	.param .u64 .ptr .align 1 _Z19evaluateChromosomesP10chromosomePiS1_ii_param_0,
	.param .u64 .ptr .align 1 _Z19evaluateChromosomesP10chromosomePiS1_ii_param_1,
	.param .u64 .ptr .align 1 _Z19evaluateChromosomesP10chromosomePiS1_ii_param_2,
	.param .u32 _Z19evaluateChromosomesP10chromosomePiS1_ii_param_3,
	.param .u32 _Z19evaluateChromosomesP10chromosomePiS1_ii_param_4
)
{
	.reg .pred 	%p<28>;
	.reg .b32 	%r<203>;
	.reg .b64 	%rd<39>;

	ld.param.u64 	%rd21, [_Z19evaluateChromosomesP10chromosomePiS1_ii_param_0];
	ld.param.u64 	%rd22, [_Z19evaluateChromosomesP10chromosomePiS1_ii_param_1];
	ld.param.u64 	%rd23, [_Z19evaluateChromosomesP10chromosomePiS1_ii_param_2];
	ld.param.u32 	%r94, [_Z19evaluateChromosomesP10chromosomePiS1_ii_param_3];
	ld.param.u32 	%r95, [_Z19evaluateChromosomesP10chromosomePiS1_ii_param_4];
	cvta.to.global.u64 	%rd1, %rd23;
	cvta.to.global.u64 	%rd2, %rd22;
	cvta.to.global.u64 	%rd3, %rd21;
	mov.u32 	%r96, %tid.x;
	mov.u32 	%r97, %ctaid.x;
	mov.u32 	%r98, %ntid.x;
	mad.lo.s32 	%r153, %r97, %r98, %r96;
	mov.u32 	%r99, %nctaid.x;
	mul.lo.s32 	%r2, %r98, %r99;
	setp.gt.s32 	%p1, %r153, 4;
	@%p1 bra 	$L__BB2_45;
	setp.gt.s32 	%p2, %r94, 0;
	@%p2 bra 	$L__BB2_2;
	bra.uni 	$L__BB2_44;
$L__BB2_2:
	and.b32  	%r3, %r94, 7;
	add.s32 	%r4, %r3, -1;
	and.b32  	%r5, %r94, 3;
	and.b32  	%r6, %r94, 2147483640;
	and.b32  	%r7, %r94, 1;
	neg.s32 	%r8, %r6;
$L__BB2_3:
	setp.lt.u32 	%p4, %r94, 8;
	mul.wide.s32 	%rd26, %r153, 16;
	add.s64 	%rd27, %rd3, %rd26;
	add.s64 	%rd4, %rd27, 8;
	ld.global.u64 	%rd28, [%rd27+8];
	cvta.to.global.u64 	%rd5, %rd28;
	mov.b32 	%r188, 0;
	mov.u32 	%r158, %r188;
	mov.u32 	%r157, %r188;
	@%p4 bra 	$L__BB2_22;
	add.s64 	%rd37, %rd2, 16;
	add.s64 	%rd36, %rd1, 16;
	add.s64 	%rd38, %rd5, 16;
	mov.b32 	%r158, 0;
	mov.u32 	%r154, %r8;
	mov.u32 	%r157, %r158;
$L__BB2_5:
	.pragma "nounroll";
	ld.global.u32 	%r104, [%rd38+-16];
	setp.ne.s32 	%p5, %r104, 1;
	@%p5 bra 	$L__BB2_7;
	ld.global.u32 	%r105, [%rd37+-16];
	add.s32 	%r157, %r105, %r157;
	ld.global.u32 	%r106, [%rd36+-16];
	add.s32 	%r158, %r106, %r158;
$L__BB2_7:
	ld.global.u32 	%r107, [%rd38+-12];
	setp.ne.s32 	%p6, %r107, 1;
	@%p6 bra 	$L__BB2_9;
	ld.global.u32 	%r108, [%rd37+-12];
	add.s32 	%r157, %r108, %r157;
	ld.global.u32 	%r109, [%rd36+-12];
	add.s32 	%r158, %r109, %r158;
$L__BB2_9:
	ld.global.u32 	%r110, [%rd38+-8];
	setp.ne.s32 	%p7, %r110, 1;
	@%p7 bra 	$L__BB2_11;
	ld.global.u32 	%r111, [%rd37+-8];
	add.s32 	%r157, %r111, %r157;
	ld.global.u32 	%r112, [%rd36+-8];
	add.s32 	%r158, %r112, %r158;
$L__BB2_11:
	ld.global.u32 	%r113, [%rd38+-4];
	setp.ne.s32 	%p8, %r113, 1;
	@%p8 bra 	$L__BB2_13;
	ld.global.u32 	%r114, [%rd37+-4];
	add.s32 	%r157, %r114, %r157;
	ld.global.u32 	%r115, [%rd36+-4];
	add.s32 	%r158, %r115, %r158;
$L__BB2_13:
	ld.global.u32 	%r116, [%rd38];
	setp.ne.s32 	%p9, %r116, 1;
	@%p9 bra 	$L__BB2_15;
	ld.global.u32 	%r117, [%rd37];
	add.s32 	%r157, %r117, %r157;
	ld.global.u32 	%r118, [%rd36];
	add.s32 	%r158, %r118, %r158;
$L__BB2_15:
	ld.global.u32 	%r119, [%rd38+4];
	setp.ne.s32 	%p10, %r119, 1;
	@%p10 bra 	$L__BB2_17;
	ld.global.u32 	%r120, [%rd37+4];
	add.s32 	%r157, %r120, %r157;
	ld.global.u32 	%r121, [%rd36+4];
	add.s32 	%r158, %r121, %r158;
$L__BB2_17:
	ld.global.u32 	%r122, [%rd38+8];
	setp.ne.s32 	%p11, %r122, 1;
	@%p11 bra 	$L__BB2_19;
	ld.global.u32 	%r123, [%rd37+8];
	add.s32 	%r157, %r123, %r157;
	ld.global.u32 	%r124, [%rd36+8];
	add.s32 	%r158, %r124, %r158;
$L__BB2_19:
	ld.global.u32 	%r125, [%rd38+12];
	setp.ne.s32 	%p12, %r125, 1;
	@%p12 bra 	$L__BB2_21;
	ld.global.u32 	%r126, [%rd37+12];
	add.s32 	%r157, %r126, %r157;
	ld.global.u32 	%r127, [%rd36+12];
	add.s32 	%r158, %r127, %r158;
$L__BB2_21:
	add.s32 	%r154, %r154, 8;
	add.s64 	%rd38, %rd38, 32;
	add.s64 	%rd37, %rd37, 32;
	add.s64 	%rd36, %rd36, 32;
	setp.ne.s32 	%p13, %r154, 0;
	mov.u32 	%r188, %r6;
	@%p13 bra 	$L__BB2_5;
$L__BB2_22:
	setp.eq.s32 	%p14, %r3, 0;
	@%p14 bra 	$L__BB2_43;
	setp.lt.u32 	%p15, %r4, 3;
	@%p15 bra 	$L__BB2_33;
	mul.wide.u32 	%rd29, %r188, 4;
	add.s64 	%rd15, %rd5, %rd29;
	ld.global.u32 	%r129, [%rd15];
	setp.ne.s32 	%p16, %r129, 1;
	add.s64 	%rd16, %rd2, %rd29;
	add.s64 	%rd17, %rd1, %rd29;
	@%p16 bra 	$L__BB2_26;
	ld.global.u32 	%r130, [%rd16];
	add.s32 	%r157, %r130, %r157;
	ld.global.u32 	%r131, [%rd17];
	add.s32 	%r158, %r131, %r158;
$L__BB2_26:
	ld.global.u32 	%r132, [%rd15+4];
	setp.ne.s32 	%p17, %r132, 1;
	@%p17 bra 	$L__BB2_28;
	ld.global.u32 	%r133, [%rd16+4];
	add.s32 	%r157, %r133, %r157;
	ld.global.u32 	%r134, [%rd17+4];
	add.s32 	%r158, %r134, %r158;
$L__BB2_28:
	ld.global.u32 	%r135, [%rd15+8];
	setp.ne.s32 	%p18, %r135, 1;
	@%p18 bra 	$L__BB2_30;
	ld.global.u32 	%r136, [%rd16+8];
	add.s32 	%r157, %r136, %r157;
	ld.global.u32 	%r137, [%rd17+8];
	add.s32 	%r158, %r137, %r158;
$L__BB2_30:
	ld.global.u32 	%r138, [%rd15+12];
	setp.ne.s32 	%p19, %r138, 1;
	@%p19 bra 	$L__BB2_32;
	ld.global.u32 	%r139, [%rd16+12];
	add.s32 	%r157, %r139, %r157;
	ld.global.u32 	%r140, [%rd17+12];
	add.s32 	%r158, %r140, %r158;
$L__BB2_32:
	add.s32 	%r188, %r188, 4;
$L__BB2_33:
	setp.eq.s32 	%p20, %r5, 0;
	@%p20 bra 	$L__BB2_43;
	setp.eq.s32 	%p21, %r5, 1;
	@%p21 bra 	$L__BB2_40;
	mul.wide.u32 	%rd30, %r188, 4;
	add.s64 	%rd18, %rd5, %rd30;
	ld.global.u32 	%r142, [%rd18];
	setp.ne.s32 	%p22, %r142, 1;
	add.s64 	%rd19, %rd2, %rd30;
	add.s64 	%rd20, %rd1, %rd30;
	@%p22 bra 	$L__BB2_37;
	ld.global.u32 	%r143, [%rd19];
	add.s32 	%r157, %r143, %r157;
	ld.global.u32 	%r144, [%rd20];
	add.s32 	%r158, %r144, %r158;
$L__BB2_37:
	ld.global.u32 	%r145, [%rd18+4];
	setp.ne.s32 	%p23, %r145, 1;
	@%p23 bra 	$L__BB2_39;
	ld.global.u32 	%r146, [%rd19+4];
	add.s32 	%r157, %r146, %r157;
	ld.global.u32 	%r147, [%rd20+4];
	add.s32 	%r158, %r147, %r158;
$L__BB2_39:
	add.s32 	%r188, %r188, 2;
$L__BB2_40:
	setp.eq.s32 	%p24, %r7, 0;
	@%p24 bra 	$L__BB2_43;
	mul.wide.u32 	%rd31, %r188, 4;
	add.s64 	%rd32, %rd5, %rd31;
	ld.global.u32 	%r148, [%rd32];
	setp.ne.s32 	%p25, %r148, 1;
	@%p25 bra 	$L__BB2_43;
	add.s64 	%rd34, %rd2, %rd31;
	ld.global.u32 	%r149, [%rd34];
	add.s32 	%r157, %r149, %r157;
	add.s64 	%rd35, %rd1, %rd31;
	ld.global.u32 	%r150, [%rd35];
	add.s32 	%r158, %r150, %r158;
$L__BB2_43:
	setp.gt.s32 	%p26, %r157, %r95;
	max.u32 	%r151, %r158, 1;
	selp.b32 	%r152, 1, %r151, %p26;
	st.global.u32 	[%rd4+-8], %r152;
	add.s32 	%r153, %r153, %r2;
	setp.lt.s32 	%p27, %r153, 5;
	@%p27 bra 	$L__BB2_3;
	bra.uni 	$L__BB2_45;
$L__BB2_44:
	mul.wide.s32 	%rd24, %r153, 16;
	add.s64 	%rd25, %rd3, %rd24;
	mov.b32 	%r100, 1;
	st.global.u32 	[%rd25], %r100;
	add.s32 	%r153, %r153, %r2;
	setp.lt.s32 	%p3, %r153, 5;
	@%p3 bra 	$L__BB2_44;
$L__BB2_45:
	ret;

}
	// .globl	_Z10pullScoresP10chromosomePi
.visible .entry _Z10pullScoresP10chromosomePi(
	.param .u64 .ptr .align 1 _Z10pullScoresP10chromosomePi_param_0,
	.param .u64 .ptr .align 1 _Z10pullScoresP10chromosomePi_param_1
)
{
	.reg .pred 	%p<7>;
	.reg .b32 	%r<35>;
	.reg .b64 	%rd<21>;

	ld.param.u64 	%rd3, [_Z10pullScoresP10chromosomePi_param_0];
	ld.param.u64 	%rd4, [_Z10pullScoresP10chromosomePi_param_1];
	cvta.to.global.u64 	%rd1, %rd4;
	cvta.to.global.u64 	%rd2, %rd3;
	mov.u32 	%r12, %tid.x;
	mov.u32 	%r13, %ctaid.x;
	mov.u32 	%r14, %ntid.x;
	mad.lo.s32 	%r33, %r13, %r14, %r12;
	mov.u32 	%r15, %nctaid.x;
	mul.lo.s32 	%r2, %r14, %r15;
	setp.gt.s32 	%p1, %r33, 4;
	@%p1 bra 	$L__BB3_7;
	add.s32 	%r16, %r33, %r2;
	max.s32 	%r17, %r16, 5;
	setp.lt.s32 	%p2, %r16, 5;
	selp.u32 	%r18, 1, 0, %p2;
	add.s32 	%r19, %r16, %r18;
	sub.s32 	%r20, %r17, %r19;
	div.u32 	%r21, %r20, %r2;
	add.s32 	%r3, %r21, %r18;
	and.b32  	%r22, %r3, 3;
	setp.eq.s32 	%p3, %r22, 3;
	@%p3 bra 	$L__BB3_4;
	add.s32 	%r23, %r3, 1;
	and.b32  	%r24, %r23, 3;
	neg.s32 	%r31, %r24;
$L__BB3_3:
	.pragma "nounroll";
	mul.wide.s32 	%rd5, %r33, 4;
	add.s64 	%rd6, %rd1, %rd5;
	mul.wide.s32 	%rd7, %r33, 16;
	add.s64 	%rd8, %rd2, %rd7;
	ld.global.u32 	%r25, [%rd8];
	st.global.u32 	[%rd6], %r25;
	add.s32 	%r33, %r33, %r2;
	add.s32 	%r31, %r31, 1;
	setp.ne.s32 	%p4, %r31, 0;
	@%p4 bra 	$L__BB3_3;
$L__BB3_4:
	setp.lt.u32 	%p5, %r3, 3;
	@%p5 bra 	$L__BB3_7;
	mul.wide.s32 	%rd13, %r2, 16;
	mul.wide.s32 	%rd15, %r2, 4;
	shl.b32 	%r30, %r2, 2;
$L__BB3_6:
	mul.wide.s32 	%rd9, %r33, 16;
	add.s64 	%rd10, %rd2, %rd9;
	ld.global.u32 	%r26, [%rd10];
	mul.wide.s32 	%rd11, %r33, 4;
	add.s64 	%rd12, %rd1, %rd11;
	st.global.u32 	[%rd12], %r26;
	add.s64 	%rd14, %rd10, %rd13;
	ld.global.u32 	%r27, [%rd14];
	add.s64 	%rd16, %rd12, %rd15;
	st.global.u32 	[%rd16], %r27;
	add.s64 	%rd17, %rd14, %rd13;
	ld.global.u32 	%r28, [%rd17];
	add.s64 	%rd18, %rd16, %rd15;
	st.global.u32 	[%rd18], %r28;
	add.s64 	%rd19, %rd17, %rd13;
	ld.global.u32 	%r29, [%rd19];
	add.s64 	%rd20, %rd18, %rd15;
	st.global.u32 	[%rd20], %r29;
	add.s32 	%r33, %r30, %r33;
	setp.lt.s32 	%p6, %r33, 5;
	@%p6 bra 	$L__BB3_6;
$L__BB3_7:
	ret;

}
	// .globl	_Z23GPUreproduceChromosomesP10chromosomeS0_Piii
.visible .entry _Z23GPUreproduceChromosomesP10chromosomeS0_Piii(
	.param .u64 .ptr .align 1 _Z23GPUreproduceChromosomesP10chromosomeS0_Piii_param_0,
	.param .u64 .ptr .align 1 _Z23GPUreproduceChromosomesP10chromosomeS0_Piii_param_1,
	.param .u64 .ptr .align 1 _Z23GPUreproduceChromosomesP10chromosomeS0_Piii_param_2,
	.param .u32 _Z23GPUreproduceChromosomesP10chromosomeS0_Piii_param_3,
	.param .u32 _Z23GPUreproduceChromosomesP10chromosomeS0_Piii_param_4
)
{
	.reg .pred 	%p<79>;
	.reg .b32 	%r<495>;
	.reg .b64 	%rd<264>;

	ld.param.u64 	%rd24, [_Z23GPUreproduceChromosomesP10chromosomeS0_Piii_param_2];
	ld.param.u32 	%r178, [_Z23GPUreproduceChromosomesP10chromosomeS0_Piii_param_4];
	cvta.to.global.u64 	%rd1, %rd24;
	mov.u32 	%r179, %tid.x;
	mov.u32 	%r180, %ctaid.x;
	mov.u32 	%r181, %ntid.x;
	mad.lo.s32 	%r489, %r180, %r181, %r179;
	mov.u32 	%r182, %nctaid.x;
	mul.lo.s32 	%r2, %r181, %r182;
	setp.gt.s32 	%p1, %r489, 4;
	@%p1 bra 	$L__BB4_104;
	setp.gt.s32 	%p2, %r178, 0;
	mov.u32 	%r488, %r489;
	@%p2 bra 	$L__BB4_2;
	bra.uni 	$L__BB4_103;
$L__BB4_2:
	and.b32  	%r3, %r178, 3;
	mov.u64 	%rd33, states;
	mov.u32 	%r441, %r489;
$L__BB4_3:
	mov.u32 	%r5, %r452;
	ld.param.u32 	%r422, [_Z23GPUreproduceChromosomesP10chromosomeS0_Piii_param_3];
	mul.wide.s32 	%rd32, %r441, 8;
	add.s64 	%rd2, %rd33, %rd32;
	ld.global.u64 	%rd34, [%rd2];
	cvta.to.global.u64 	%rd3, %rd34;
	ld.global.v2.u32 	{%r7, %r227}, [%rd3];
	shr.u32 	%r228, %r227, 2;
	xor.b32  	%r229, %r228, %r227;
	ld.global.v2.u32 	{%r8, %r9}, [%rd3+8];
	ld.global.v2.u32 	{%r11, %r12}, [%rd3+16];
	st.global.v2.u32 	[%rd3+8], {%r9, %r11};
	shl.b32 	%r230, %r12, 4;
	shl.b32 	%r231, %r229, 1;
	xor.b32  	%r232, %r231, %r230;
	xor.b32  	%r233, %r232, %r229;
	xor.b32  	%r13, %r233, %r12;
	st.global.v2.u32 	[%rd3+16], {%r12, %r13};
	add.s32 	%r234, %r7, 362437;
	st.global.v2.u32 	[%rd3], {%r234, %r8};
	add.s32 	%r235, %r13, %r234;
	rem.u32 	%r14, %r235, %r422;
	ld.global.u32 	%r444, [%rd1];
	setp.lt.s32 	%p4, %r444, %r14;
	mov.b32 	%r445, 0;
	@%p4 bra 	$L__BB4_5;
$L__BB4_4:
	ld.param.u32 	%r424, [_Z23GPUreproduceChromosomesP10chromosomeS0_Piii_param_3];
	sub.s32 	%r447, %r424, %r444;
	mov.u32 	%r443, %r445;
	bra.uni 	$L__BB4_9;
$L__BB4_5:
	ld.global.u32 	%r19, [%rd1+4];
	add.s32 	%r20, %r19, %r444;
	setp.ge.s32 	%p5, %r20, %r14;
	mov.b32 	%r445, 1;
	mov.u32 	%r444, %r19;
	@%p5 bra 	$L__BB4_4;
	ld.global.u32 	%r444, [%rd1+8];
	add.s32 	%r22, %r444, %r20;
	setp.ge.s32 	%p6, %r22, %r14;
	mov.b32 	%r445, 2;
	@%p6 bra 	$L__BB4_4;
	ld.global.u32 	%r444, [%rd1+12];
	add.s32 	%r24, %r444, %r22;
	setp.ge.s32 	%p7, %r24, %r14;
	mov.b32 	%r445, 3;
	@%p7 bra 	$L__BB4_4;
	ld.param.u32 	%r447, [_Z23GPUreproduceChromosomesP10chromosomeS0_Piii_param_3];
	ld.global.u32 	%r444, [%rd1+16];
	add.s32 	%r240, %r444, %r24;
	setp.ge.s32 	%p8, %r240, %r14;
	mov.b32 	%r445, 4;
	@%p8 bra 	$L__BB4_4;
$L__BB4_9:
	shr.u32 	%r242, %r8, 2;
	xor.b32  	%r243, %r242, %r8;
	st.global.v2.u32 	[%rd3+8], {%r11, %r12};
	shl.b32 	%r244, %r13, 4;
	shl.b32 	%r245, %r243, 1;
	xor.b32  	%r246, %r245, %r244;
	xor.b32  	%r247, %r246, %r243;
	xor.b32  	%r248, %r247, %r13;
	st.global.v2.u32 	[%rd3+16], {%r13, %r248};
	add.s32 	%r249, %r7, 724874;
	st.global.v2.u32 	[%rd3], {%r249, %r9};
	add.s32 	%r250, %r248, %r249;
	rem.u32 	%r28, %r250, %r447;
	setp.eq.s32 	%p9, %r443, 0;
	mov.b32 	%r449, 0;
	@%p9 bra 	$L__BB4_11;
	ld.global.u32 	%r449, [%rd1];
	setp.ge.s32 	%p10, %r449, %r28;
	mov.b32 	%r452, 0;
	@%p10 bra 	$L__BB4_20;
$L__BB4_11:
	setp.eq.s32 	%p11, %r443, 1;
	@%p11 bra 	$L__BB4_13;
	ld.global.u32 	%r253, [%rd1+4];
	add.s32 	%r449, %r253, %r449;
	setp.ge.s32 	%p12, %r449, %r28;
	mov.b32 	%r452, 1;
	@%p12 bra 	$L__BB4_20;
$L__BB4_13:
	setp.eq.s32 	%p13, %r443, 2;
	@%p13 bra 	$L__BB4_15;
	ld.global.u32 	%r255, [%rd1+8];
	add.s32 	%r449, %r255, %r449;
	setp.ge.s32 	%p14, %r449, %r28;
	mov.b32 	%r452, 2;
	@%p14 bra 	$L__BB4_20;
$L__BB4_15:
	setp.eq.s32 	%p15, %r443, 3;
	@%p15 bra 	$L__BB4_17;
	ld.global.u32 	%r257, [%rd1+12];
	add.s32 	%r449, %r257, %r449;
	setp.ge.s32 	%p16, %r449, %r28;
	mov.b32 	%r452, 3;
	@%p16 bra 	$L__BB4_20;
$L__BB4_17:
	setp.eq.s32 	%p17, %r443, 4;
	@%p17 bra 	$L__BB4_19;
	ld.global.u32 	%r259, [%rd1+16];
	add.s32 	%r260, %r259, %r449;
	setp.ge.s32 	%p18, %r260, %r28;
	mov.b32 	%r452, 4;
	@%p18 bra 	$L__BB4_20;
$L__BB4_19:
	mov.u32 	%r452, %r5;
$L__BB4_20:
	ld.param.u64 	%rd259, [_Z23GPUreproduceChromosomesP10chromosomeS0_Piii_param_1];
	ld.param.u64 	%rd257, [_Z23GPUreproduceChromosomesP10chromosomeS0_Piii_param_0];
	setp.lt.u32 	%p19, %r178, 4;
	cvta.to.global.u64 	%rd35, %rd257;
	mul.wide.s32 	%rd36, %r443, 16;
	add.s64 	%rd37, %rd35, %rd36;
	ld.global.u64 	%rd38, [%rd37+8];
	cvta.to.global.u64 	%rd4, %rd38;
	mul.wide.s32 	%rd39, %r452, 16;
	add.s64 	%rd40, %rd35, %rd39;
	ld.global.u64 	%rd41, [%rd40+8];
	cvta.to.global.u64 	%rd5, %rd41;
	cvta.to.global.u64 	%rd42, %rd259;
	mul.wide.s32 	%rd43, %r441, 16;
	add.s64 	%rd44, %rd42, %rd43;
	ld.global.u64 	%rd45, [%rd44+8];
	cvta.to.global.u64 	%rd6, %rd45;
	ld.global.u64 	%rd46, [%rd2];
	cvta.to.global.u64 	%rd47, %rd46;
	ld.global.v2.u32 	{%r262, %r263}, [%rd47];
	shr.u32 	%r264, %r263, 2;
	xor.b32  	%r265, %r264, %r263;
	ld.global.v2.u32 	{%r266, %r267}, [%rd47+8];
	ld.global.v2.u32 	{%r268, %r269}, [%rd47+16];
	shl.b32 	%r270, %r269, 4;
	shl.b32 	%r271, %r265, 1;
	xor.b32  	%r272, %r271, %r270;
	xor.b32  	%r273, %r272, %r265;
	xor.b32  	%r274, %r273, %r269;
	add.s32 	%r275, %r262, %r274;
	add.s32 	%r276, %r275, 362437;
	rem.u32 	%r38, %r276, %r178;
	shr.u32 	%r277, %r266, 2;
	xor.b32  	%r278, %r277, %r266;
	st.global.v2.u32 	[%rd47+8], {%r268, %r269};
	shl.b32 	%r279, %r274, 4;
	shl.b32 	%r280, %r278, 1;
	xor.b32  	%r281, %r280, %r279;
	xor.b32  	%r282, %r281, %r278;
	xor.b32  	%r283, %r282, %r274;
	st.global.v2.u32 	[%rd47+16], {%r274, %r283};
	add.s32 	%r284, %r262, 724874;
	st.global.v2.u32 	[%rd47], {%r284, %r267};
	add.s32 	%r285, %r283, %r262;
	and.b32  	%r39, %r285, 1;
	mov.b32 	%r485, 0;
	@%p19 bra 	$L__BB4_55;
	mov.b32 	%r453, 0;
$L__BB4_22:
	setp.lt.s32 	%p20, %r453, %r38;
	mul.wide.u32 	%rd48, %r453, 4;
	add.s64 	%rd7, %rd5, %rd48;
	add.s64 	%rd8, %rd6, %rd48;
	add.s64 	%rd9, %rd4, %rd48;
	@%p20 bra 	$L__BB4_26;
	setp.eq.s32 	%p21, %r39, 0;
	@%p21 bra 	$L__BB4_25;
	ld.global.u32 	%r41, [%rd9];
	st.global.u32 	[%rd8], %r41;
	bra.uni 	$L__BB4_30;
$L__BB4_25:
	ld.global.u32 	%r42, [%rd7];
	st.global.u32 	[%rd8], %r42;
	bra.uni 	$L__BB4_30;
$L__BB4_26:
	setp.eq.s32 	%p22, %r39, 0;
	@%p22 bra 	$L__BB4_28;
	ld.global.u32 	%r454, [%rd7];
	bra.uni 	$L__BB4_29;
$L__BB4_28:
	ld.global.u32 	%r454, [%rd9];
$L__BB4_29:
	st.global.u32 	[%rd8], %r454;
$L__BB4_30:
	add.s32 	%r287, %r453, 1;
	setp.lt.s32 	%p23, %r287, %r38;
	@%p23 bra 	$L__BB4_34;
	setp.eq.s32 	%p24, %r39, 0;
	@%p24 bra 	$L__BB4_33;
	ld.global.u32 	%r47, [%rd9+4];
	st.global.u32 	[%rd8+4], %r47;
	bra.uni 	$L__BB4_38;
$L__BB4_33:
	ld.global.u32 	%r48, [%rd7+4];
	st.global.u32 	[%rd8+4], %r48;
	bra.uni 	$L__BB4_38;
$L__BB4_34:
	setp.eq.s32 	%p25, %r39, 0;
	@%p25 bra 	$L__BB4_36;
	ld.global.u32 	%r455, [%rd7+4];
	bra.uni 	$L__BB4_37;
$L__BB4_36:
	ld.global.u32 	%r455, [%rd9+4];
$L__BB4_37:
	st.global.u32 	[%rd8+4], %r455;
$L__BB4_38:
	add.s32 	%r288, %r453, 2;
	setp.lt.s32 	%p26, %r288, %r38;
	@%p26 bra 	$L__BB4_42;
	setp.eq.s32 	%p27, %r39, 0;
	@%p27 bra 	$L__BB4_41;
	ld.global.u32 	%r53, [%rd9+8];
	st.global.u32 	[%rd8+8], %r53;
	bra.uni 	$L__BB4_46;
$L__BB4_41:
	ld.global.u32 	%r54, [%rd7+8];
	st.global.u32 	[%rd8+8], %r54;
	bra.uni 	$L__BB4_46;
$L__BB4_42:
	setp.eq.s32 	%p28, %r39, 0;
	@%p28 bra 	$L__BB4_44;
	ld.global.u32 	%r456, [%rd7+8];
	bra.uni 	$L__BB4_45;
$L__BB4_44:
	ld.global.u32 	%r456, [%rd9+8];
$L__BB4_45:
	st.global.u32 	[%rd8+8], %r456;
$L__BB4_46:
	add.s32 	%r289, %r453, 3;
	setp.lt.s32 	%p29, %r289, %r38;
	@%p29 bra 	$L__BB4_50;
	setp.eq.s32 	%p30, %r39, 0;
	@%p30 bra 	$L__BB4_49;
	ld.global.u32 	%r59, [%rd9+12];
	st.global.u32 	[%rd8+12], %r59;
	bra.uni 	$L__BB4_54;
$L__BB4_49:
	ld.global.u32 	%r60, [%rd7+12];
	st.global.u32 	[%rd8+12], %r60;
	bra.uni 	$L__BB4_54;
$L__BB4_50:
	setp.eq.s32 	%p31, %r39, 0;
	@%p31 bra 	$L__BB4_52;
	ld.global.u32 	%r457, [%rd7+12];
	bra.uni 	$L__BB4_53;
$L__BB4_52:
	ld.global.u32 	%r457, [%rd9+12];
$L__BB4_53:
	st.global.u32 	[%rd8+12], %r457;
$L__BB4_54:
	add.s32 	%r453, %r453, 4;
	and.b32  	%r485, %r178, 2147483644;
	setp.eq.s32 	%p32, %r453, %r485;
	@%p32 bra 	$L__BB4_55;
	bra.uni 	$L__BB4_22;
$L__BB4_55:
	setp.eq.s32 	%p33, %r3, 0;
	@%p33 bra 	$L__BB4_60;
	setp.lt.s32 	%p34, %r485, %r38;
	mul.wide.u32 	%rd49, %r485, 4;
	add.s64 	%rd14, %rd5, %rd49;
	add.s64 	%rd15, %rd6, %rd49;
	add.s64 	%rd16, %rd4, %rd49;
	@%p34 bra 	$L__BB4_83;
	setp.eq.s32 	%p35, %r39, 0;
	@%p35 bra 	$L__BB4_82;
	ld.global.u32 	%r139, [%rd16];
	st.global.u32 	[%rd15], %r139;
	bra.uni 	$L__BB4_87;
$L__BB4_59:
	ld.global.u32 	%r152, [%rd14+8];
	st.global.u32 	[%rd15+8], %r152;
$L__BB4_60:
	ld.param.u64 	%rd260, [_Z23GPUreproduceChromosomesP10chromosomeS0_Piii_param_1];
	setp.lt.u32 	%p45, %r178, 4;
	cvta.to.global.u64 	%rd50, %rd260;
	add.s64 	%rd52, %rd50, %rd43;
	ld.global.u64 	%rd53, [%rd52+8];
	cvta.to.global.u64 	%rd10, %rd53;
	ld.global.u64 	%rd54, [%rd2];
	cvta.to.global.u64 	%rd11, %rd54;
	mov.b32 	%r484, 0;
	@%p45 bra 	$L__BB4_71;
	mov.b32 	%r458, 0;
$L__BB4_62:
	.pragma "nounroll";
	ld.global.v2.u32 	{%r294, %r295}, [%rd11];
	shr.u32 	%r296, %r295, 2;
	xor.b32  	%r297, %r296, %r295;
	ld.global.v2.u32 	{%r464, %r470}, [%rd11+8];
	ld.global.v2.u32 	{%r469, %r468}, [%rd11+16];
	st.global.v2.u32 	[%rd11+8], {%r470, %r469};
	shl.b32 	%r298, %r468, 4;
	shl.b32 	%r299, %r297, 1;
	xor.b32  	%r300, %r299, %r298;
	xor.b32  	%r301, %r300, %r297;
	xor.b32  	%r467, %r301, %r468;
	st.global.v2.u32 	[%rd11+16], {%r468, %r467};
	add.s32 	%r459, %r294, 362437;
	st.global.v2.u32 	[%rd11], {%r459, %r464};
	add.s32 	%r302, %r467, %r459;
	mul.lo.s32 	%r303, %r302, 652835029;
	shf.l.wrap.b32 	%r304, %r303, %r303, 29;
	setp.gt.u32 	%p46, %r304, 4294967;
	mul.wide.u32 	%rd55, %r458, 4;
	add.s64 	%rd12, %rd10, %rd55;
	@%p46 bra 	$L__BB4_64;
	ld.global.u32 	%r305, [%rd12];
	setp.eq.s32 	%p47, %r305, 0;
	selp.u32 	%r306, 1, 0, %p47;
	st.global.u32 	[%rd12], %r306;
	ld.global.v2.u32 	{%r459, %r464}, [%rd11];
	ld.global.v2.u32 	{%r470, %r469}, [%rd11+8];
	ld.global.v2.u32 	{%r468, %r467}, [%rd11+16];
$L__BB4_64:
	shr.u32 	%r307, %r464, 2;
	xor.b32  	%r308, %r307, %r464;
	st.global.v2.u32 	[%rd11+8], {%r469, %r468};
	shl.b32 	%r309, %r467, 4;
	shl.b32 	%r310, %r308, 1;
	xor.b32  	%r311, %r310, %r309;
	xor.b32  	%r312, %r311, %r308;
	xor.b32  	%r473, %r312, %r467;
	st.global.v2.u32 	[%rd11+16], {%r467, %r473};
	add.s32 	%r465, %r459, 362437;
	st.global.v2.u32 	[%rd11], {%r465, %r470};
	add.s32 	%r313, %r473, %r465;
	mul.lo.s32 	%r314, %r313, 652835029;
	shf.l.wrap.b32 	%r315, %r314, %r314, 29;
	setp.gt.u32 	%p48, %r315, 4294967;
	@%p48 bra 	$L__BB4_66;
	ld.global.u32 	%r316, [%rd12+4];
	setp.eq.s32 	%p49, %r316, 0;
	selp.u32 	%r317, 1, 0, %p49;
	st.global.u32 	[%rd12+4], %r317;
	ld.global.v2.u32 	{%r465, %r470}, [%rd11];
	ld.global.v2.u32 	{%r469, %r468}, [%rd11+8];
	ld.global.v2.u32 	{%r467, %r473}, [%rd11+16];
$L__BB4_66:
	shr.u32 	%r318, %r470, 2;
	xor.b32  	%r319, %r318, %r470;
	st.global.v2.u32 	[%rd11+8], {%r468, %r467};
	shl.b32 	%r320, %r473, 4;
	shl.b32 	%r321, %r319, 1;
	xor.b32  	%r322, %r321, %r320;
	xor.b32  	%r323, %r322, %r319;
	xor.b32  	%r472, %r323, %r473;
	st.global.v2.u32 	[%rd11+16], {%r473, %r472};
	add.s32 	%r471, %r465, 362437;
	st.global.v2.u32 	[%rd11], {%r471, %r469};
	add.s32 	%r324, %r472, %r471;
	mul.lo.s32 	%r325, %r324, 652835029;
	shf.l.wrap.b32 	%r326, %r325, %r325, 29;
	setp.gt.u32 	%p50, %r326, 4294967;
	@%p50 bra 	$L__BB4_68;
	ld.global.u32 	%r327, [%rd12+8];
	setp.eq.s32 	%p51, %r327, 0;
	selp.u32 	%r328, 1, 0, %p51;
	st.global.u32 	[%rd12+8], %r328;
	ld.global.v2.u32 	{%r471, %r469}, [%rd11];
	ld.global.v2.u32 	{%r468, %r467}, [%rd11+8];
	ld.global.v2.u32 	{%r473, %r472}, [%rd11+16];
$L__BB4_68:
	shr.u32 	%r329, %r469, 2;
	xor.b32  	%r330, %r329, %r469;
	st.global.v2.u32 	[%rd11+8], {%r467, %r473};
	shl.b32 	%r331, %r472, 4;
	shl.b32 	%r332, %r330, 1;
	xor.b32  	%r333, %r332, %r331;
	xor.b32  	%r334, %r333, %r330;
	xor.b32  	%r335, %r334, %r472;
	st.global.v2.u32 	[%rd11+16], {%r472, %r335};
	add.s32 	%r336, %r471, 362437;
	st.global.v2.u32 	[%rd11], {%r336, %r468};
	add.s32 	%r337, %r335, %r336;
	mul.lo.s32 	%r338, %r337, 652835029;
	shf.l.wrap.b32 	%r339, %r338, %r338, 29;
	setp.gt.u32 	%p52, %r339, 4294967;
	@%p52 bra 	$L__BB4_70;
	ld.global.u32 	%r340, [%rd12+12];
	setp.eq.s32 	%p53, %r340, 0;
	selp.u32 	%r341, 1, 0, %p53;
	st.global.u32 	[%rd12+12], %r341;
$L__BB4_70:
	add.s32 	%r458, %r458, 4;
	and.b32  	%r484, %r178, 2147483644;
	setp.ne.s32 	%p54, %r458, %r484;
	@%p54 bra 	$L__BB4_62;
$L__BB4_71:
	setp.eq.s32 	%p55, %r3, 0;
	@%p55 bra 	$L__BB4_81;
	setp.eq.s32 	%p56, %r3, 1;
	@%p56 bra 	$L__BB4_78;
	ld.global.v2.u32 	{%r342, %r343}, [%rd11];
	shr.u32 	%r344, %r343, 2;
	xor.b32  	%r345, %r344, %r343;
	ld.global.v2.u32 	{%r483, %r482}, [%rd11+8];
	ld.global.v2.u32 	{%r481, %r480}, [%rd11+16];
	st.global.v2.u32 	[%rd11+8], {%r482, %r481};
	shl.b32 	%r346, %r480, 4;
	shl.b32 	%r347, %r345, 1;
	xor.b32  	%r348, %r347, %r346;
	xor.b32  	%r349, %r348, %r345;
	xor.b32  	%r479, %r349, %r480;
	st.global.v2.u32 	[%rd11+16], {%r480, %r479};
	add.s32 	%r478, %r342, 362437;
	st.global.v2.u32 	[%rd11], {%r478, %r483};
	add.s32 	%r350, %r479, %r478;
	mul.lo.s32 	%r351, %r350, 652835029;
	shf.l.wrap.b32 	%r352, %r351, %r351, 29;
	setp.gt.u32 	%p57, %r352, 4294967;
	mul.wide.u32 	%rd56, %r484, 4;
	add.s64 	%rd13, %rd10, %rd56;
	@%p57 bra 	$L__BB4_75;
	ld.global.u32 	%r353, [%rd13];
	setp.eq.s32 	%p58, %r353, 0;
	selp.u32 	%r354, 1, 0, %p58;
	st.global.u32 	[%rd13], %r354;
	ld.global.v2.u32 	{%r478, %r483}, [%rd11];
	ld.global.v2.u32 	{%r482, %r481}, [%rd11+8];
	ld.global.v2.u32 	{%r480, %r479}, [%rd11+16];
$L__BB4_75:
	shr.u32 	%r355, %r483, 2;
	xor.b32  	%r356, %r355, %r483;
	st.global.v2.u32 	[%rd11+8], {%r481, %r480};
	shl.b32 	%r357, %r479, 4;
	shl.b32 	%r358, %r356, 1;
	xor.b32  	%r359, %r358, %r357;
	xor.b32  	%r360, %r359, %r356;
	xor.b32  	%r361, %r360, %r479;
	st.global.v2.u32 	[%rd11+16], {%r479, %r361};
	add.s32 	%r362, %r478, 362437;
	st.global.v2.u32 	[%rd11], {%r362, %r482};
	add.s32 	%r363, %r361, %r362;
	mul.lo.s32 	%r364, %r363, 652835029;
	shf.l.wrap.b32 	%r365, %r364, %r364, 29;
	setp.gt.u32 	%p59, %r365, 4294967;
	@%p59 bra 	$L__BB4_77;
	ld.global.u32 	%r366, [%rd13+4];
	setp.eq.s32 	%p60, %r366, 0;
	selp.u32 	%r367, 1, 0, %p60;
	st.global.u32 	[%rd13+4], %r367;
$L__BB4_77:
	add.s32 	%r484, %r484, 2;
$L__BB4_78:
	and.b32  	%r368, %r178, 1;
	setp.eq.b32 	%p61, %r368, 1;
	not.pred 	%p62, %p61;
	@%p62 bra 	$L__BB4_81;
	ld.global.v2.u32 	{%r369, %r370}, [%rd11];
	shr.u32 	%r371, %r370, 2;
	xor.b32  	%r372, %r371, %r370;
	ld.global.v2.u32 	{%r373, %r374}, [%rd11+8];
	ld.global.v2.u32 	{%r375, %r376}, [%rd11+16];
	st.global.v2.u32 	[%rd11+8], {%r374, %r375};
	shl.b32 	%r377, %r376, 4;
	shl.b32 	%r378, %r372, 1;
	xor.b32  	%r379, %r378, %r377;
	xor.b32  	%r380, %r379, %r372;
	xor.b32  	%r381, %r380, %r376;
	st.global.v2.u32 	[%rd11+16], {%r376, %r381};
	add.s32 	%r382, %r369, 362437;
	st.global.v2.u32 	[%rd11], {%r382, %r373};
	add.s32 	%r383, %r381, %r382;
	mul.lo.s32 	%r384, %r383, 652835029;
	shf.l.wrap.b32 	%r385, %r384, %r384, 29;
	setp.gt.u32 	%p63, %r385, 4294967;
	@%p63 bra 	$L__BB4_81;
	mul.wide.u32 	%rd57, %r484, 4;
	add.s64 	%rd58, %rd10, %rd57;
	ld.global.u32 	%r386, [%rd58];
	setp.eq.s32 	%p64, %r386, 0;
	selp.u32 	%r387, 1, 0, %p64;
	st.global.u32 	[%rd58], %r387;
$L__BB4_81:
	add.s32 	%r441, %r441, %r2;
	setp.lt.s32 	%p65, %r441, 5;
	@%p65 bra 	$L__BB4_3;
	bra.uni 	$L__BB4_104;
$L__BB4_82:
	ld.global.u32 	%r140, [%rd14];
	st.global.u32 	[%rd15], %r140;
	bra.uni 	$L__BB4_87;
$L__BB4_83:
	setp.eq.s32 	%p36, %r39, 0;
	@%p36 bra 	$L__BB4_85;
	ld.global.u32 	%r486, [%rd14];
	bra.uni 	$L__BB4_86;
$L__BB4_85:
	ld.global.u32 	%r486, [%rd16];
$L__BB4_86:
	st.global.u32 	[%rd15], %r486;
$L__BB4_87:
	setp.eq.s32 	%p37, %r3, 1;
	@%p37 bra 	$L__BB4_60;
	add.s32 	%r290, %r485, 1;
	setp.lt.s32 	%p38, %r290, %r38;
	@%p38 bra 	$L__BB4_92;
	setp.eq.s32 	%p39, %r39, 0;
	@%p39 bra 	$L__BB4_91;
	ld.global.u32 	%r145, [%rd16+4];
	st.global.u32 	[%rd15+4], %r145;
	bra.uni 	$L__BB4_96;
$L__BB4_91:
	ld.global.u32 	%r146, [%rd14+4];
	st.global.u32 	[%rd15+4], %r146;
	bra.uni 	$L__BB4_96;
$L__BB4_92:
	setp.eq.s32 	%p40, %r39, 0;
	@%p40 bra 	$L__BB4_94;
	ld.global.u32 	%r487, [%rd14+4];
	bra.uni 	$L__BB4_95;
$L__BB4_94:
	ld.global.u32 	%r487, [%rd16+4];
$L__BB4_95:
	st.global.u32 	[%rd15+4], %r487;
$L__BB4_96:
	setp.eq.s32 	%p41, %r3, 2;
	@%p41 bra 	$L__BB4_60;
	add.s32 	%r291, %r485, 2;
	setp.lt.s32 	%p42, %r291, %r38;
	@%p42 bra 	$L__BB4_100;
	setp.eq.s32 	%p43, %r39, 0;
	@%p43 bra 	$L__BB4_59;
	ld.global.u32 	%r151, [%rd16+8];
	st.global.u32 	[%rd15+8], %r151;
	bra.uni 	$L__BB4_60;
$L__BB4_100:
	setp.eq.s32 	%p44, %r39, 0;
	@%p44 bra 	$L__BB4_102;
	ld.global.u32 	%r154, [%rd14+8];
	st.global.u32 	[%rd15+8], %r154;
	bra.uni 	$L__BB4_60;
$L__BB4_102:
	ld.global.u32 	%r155, [%rd16+8];
	st.global.u32 	[%rd15+8], %r155;
	bra.uni 	$L__BB4_60;
$L__BB4_103:
	mul.wide.s32 	%rd25, %r488, 8;
	mov.u64 	%rd26, states;
	add.s64 	%rd27, %rd26, %rd25;
	ld.global.u64 	%rd28, [%rd27];
	cvta.to.global.u64 	%rd29, %rd28;
	ld.global.v2.u32 	{%r183, %r184}, [%rd29];
	shr.u32 	%r185, %r184, 2;
	xor.b32  	%r186, %r185, %r184;
	ld.global.v2.u32 	{%r187, %r188}, [%rd29+8];
	ld.global.v2.u32 	{%r189, %r190}, [%rd29+16];
	shl.b32 	%r191, %r190, 4;
	shl.b32 	%r192, %r186, 1;
	xor.b32  	%r193, %r192, %r191;
	xor.b32  	%r194, %r193, %r186;
	xor.b32  	%r195, %r194, %r190;
	shr.u32 	%r196, %r187, 2;
	xor.b32  	%r197, %r196, %r187;
	st.global.v2.u32 	[%rd29+8], {%r189, %r190};
	shl.b32 	%r198, %r195, 4;
	shl.b32 	%r199, %r197, 1;
	xor.b32  	%r200, %r199, %r198;
	xor.b32  	%r201, %r200, %r197;
	xor.b32  	%r202, %r201, %r195;
	st.global.v2.u32 	[%rd29+16], {%r195, %r202};
	add.s32 	%r203, %r183, 724874;
	st.global.v2.u32 	[%rd29], {%r203, %r188};
	ld.global.u64 	%rd30, [%rd27];
	cvta.to.global.u64 	%rd31, %rd30;
	ld.global.v2.u32 	{%r204, %r205}, [%rd31];
	shr.u32 	%r206, %r205, 2;
	xor.b32  	%r207, %r206, %r205;
	ld.global.v2.u32 	{%r208, %r209}, [%rd31+8];
	ld.global.v2.u32 	{%r210, %r211}, [%rd31+16];
	shl.b32 	%r212, %r211, 4;
	shl.b32 	%r213, %r207, 1;
	xor.b32  	%r214, %r213, %r212;
	xor.b32  	%r215, %r214, %r207;
	xor.b32  	%r216, %r215, %r211;
	shr.u32 	%r217, %r208, 2;
	xor.b32  	%r218, %r217, %r208;
	st.global.v2.u32 	[%rd31+8], {%r210, %r211};
	shl.b32 	%r219, %r216, 4;
	shl.b32 	%r220, %r218, 1;
	xor.b32  	%r221, %r220, %r219;
	xor.b32  	%r222, %r221, %r218;
	xor.b32  	%r223, %r222, %r216;
	st.global.v2.u32 	[%rd31+16], {%r216, %r223};
	add.s32 	%r224, %r204, 724874;
	st.global.v2.u32 	[%rd31], {%r224, %r209};
	add.s32 	%r488, %r488, %r2;
	setp.lt.s32 	%p3, %r488, 5;
	@%p3 bra 	$L__BB4_103;
$L__BB4_104:
	setp.gt.s32 	%p66, %r489, 4;
	bar.sync 	0;
	@%p66 bra 	$L__BB4_122;
	ld.param.u64 	%rd258, [_Z23GPUreproduceChromosomesP10chromosomeS0_Piii_param_0];
	cvta.to.global.u64 	%rd17, %rd258;
	setp.gt.s32 	%p67, %r178, 0;
	@%p67 bra 	$L__BB4_106;
	bra.uni 	$L__BB4_121;
$L__BB4_106:
	and.b32  	%r159, %r178, 15;
	add.s32 	%r160, %r159, -1;
	and.b32  	%r161, %r178, 7;
	add.s32 	%r162, %r161, -1;
	and.b32  	%r163, %r178, 2147483632;
	and.b32  	%r164, %r178, 3;
	neg.s32 	%r165, %r163;
$L__BB4_107:
	ld.param.u64 	%rd262, [_Z23GPUreproduceChromosomesP10chromosomeS0_Piii_param_1];
	setp.lt.u32 	%p69, %r178, 16;
	cvta.to.global.u64 	%rd63, %rd262;
	mul.wide.s32 	%rd64, %r489, 16;
	add.s64 	%rd18, %rd63, %rd64;
	ld.global.u32 	%r390, [%rd18];
	add.s64 	%rd19, %rd17, %rd64;
	st.global.u32 	[%rd19], %r390;
	mov.b32 	%r492, 0;
	@%p69 bra 	$L__BB4_110;
	mov.b64 	%rd263, 0;
	mov.u32 	%r490, %r165;
$L__BB4_109:
	.pragma "nounroll";
	ld.global.u64 	%rd66, [%rd18+8];
	cvta.to.global.u64 	%rd67, %rd66;
	add.s64 	%rd68, %rd67, %rd263;
	ld.global.u32 	%r391, [%rd68];
	ld.global.u64 	%rd69, [%rd19+8];
	cvta.to.global.u64 	%rd70, %rd69;
	add.s64 	%rd71, %rd70, %rd263;
	st.global.u32 	[%rd71], %r391;
	ld.global.u64 	%rd72, [%rd18+8];
	cvta.to.global.u64 	%rd73, %rd72;
	add.s64 	%rd74, %rd73, %rd263;
	ld.global.u32 	%r392, [%rd74+4];
	ld.global.u64 	%rd75, [%rd19+8];
	cvta.to.global.u64 	%rd76, %rd75;
	add.s64 	%rd77, %rd76, %rd263;
	st.global.u32 	[%rd77+4], %r392;
	ld.global.u64 	%rd78, [%rd18+8];
	cvta.to.global.u64 	%rd79, %rd78;
	add.s64 	%rd80, %rd79, %rd263;
	ld.global.u32 	%r393, [%rd80+8];
	ld.global.u64 	%rd81, [%rd19+8];
	cvta.to.global.u64 	%rd82, %rd81;
	add.s64 	%rd83, %rd82, %rd263;
	st.global.u32 	[%rd83+8], %r393;
	ld.global.u64 	%rd84, [%rd18+8];
	cvta.to.global.u64 	%rd85, %rd84;
	add.s64 	%rd86, %rd85, %rd263;
	ld.global.u32 	%r394, [%rd86+12];
	ld.global.u64 	%rd87, [%rd19+8];
	cvta.to.global.u64 	%rd88, %rd87;
	add.s64 	%rd89, %rd88, %rd263;
	st.global.u32 	[%rd89+12], %r394;
	ld.global.u64 	%rd90, [%rd18+8];
	cvta.to.global.u64 	%rd91, %rd90;
	add.s64 	%rd92, %rd91, %rd263;
	ld.global.u32 	%r395, [%rd92+16];
	ld.global.u64 	%rd93, [%rd19+8];
	cvta.to.global.u64 	%rd94, %rd93;
	add.s64 	%rd95, %rd94, %rd263;
	st.global.u32 	[%rd95+16], %r395;
	ld.global.u64 	%rd96, [%rd18+8];
	cvta.to.global.u64 	%rd97, %rd96;
	add.s64 	%rd98, %rd97, %rd263;
	ld.global.u32 	%r396, [%rd98+20];
	ld.global.u64 	%rd99, [%rd19+8];
	cvta.to.global.u64 	%rd100, %rd99;
	add.s64 	%rd101, %rd100, %rd263;
	st.global.u32 	[%rd101+20], %r396;
	ld.global.u64 	%rd102, [%rd18+8];
	cvta.to.global.u64 	%rd103, %rd102;
	add.s64 	%rd104, %rd103, %rd263;
	ld.global.u32 	%r397, [%rd104+24];
	ld.global.u64 	%rd105, [%rd19+8];
	cvta.to.global.u64 	%rd106, %rd105;
	add.s64 	%rd107, %rd106, %rd263;
	st.global.u32 	[%rd107+24], %r397;
	ld.global.u64 	%rd108, [%rd18+8];
	cvta.to.global.u64 	%rd109, %rd108;
	add.s64 	%rd110, %rd109, %rd263;
	ld.global.u32 	%r398, [%rd110+28];
	ld.global.u64 	%rd111, [%rd19+8];
	cvta.to.global.u64 	%rd112, %rd111;
	add.s64 	%rd113, %rd112, %rd263;
	st.global.u32 	[%rd113+28], %r398;
	ld.global.u64 	%rd114, [%rd18+8];
	cvta.to.global.u64 	%rd115, %rd114;
	add.s64 	%rd116, %rd115, %rd263;
	ld.global.u32 	%r399, [%rd116+32];
	ld.global.u64 	%rd117, [%rd19+8];
	cvta.to.global.u64 	%rd118, %rd117;
	add.s64 	%rd119, %rd118, %rd263;
	st.global.u32 	[%rd119+32], %r399;
	ld.global.u64 	%rd120, [%rd18+8];
	cvta.to.global.u64 	%rd121, %rd120;
	add.s64 	%rd122, %rd121, %rd263;
	ld.global.u32 	%r400, [%rd122+36];
	ld.global.u64 	%rd123, [%rd19+8];
	cvta.to.global.u64 	%rd124, %rd123;
	add.s64 	%rd125, %rd124, %rd263;
	st.global.u32 	[%rd125+36], %r400;
	ld.global.u64 	%rd126, [%rd18+8];
	cvta.to.global.u64 	%rd127, %rd126;
	add.s64 	%rd128, %rd127, %rd263;
	ld.global.u32 	%r401, [%rd128+40];
	ld.global.u64 	%rd129, [%rd19+8];
	cvta.to.global.u64 	%rd130, %rd129;
	add.s64 	%rd131, %rd130, %rd263;
	st.global.u32 	[%rd131+40], %r401;
	ld.global.u64 	%rd132, [%rd18+8];
	cvta.to.global.u64 	%rd133, %rd132;
	add.s64 	%rd134, %rd133, %rd263;
	ld.global.u32 	%r402, [%rd134+44];
	ld.global.u64 	%rd135, [%rd19+8];
	cvta.to.global.u64 	%rd136, %rd135;
	add.s64 	%rd137, %rd136, %rd263;
	st.global.u32 	[%rd137+44], %r402;
	ld.global.u64 	%rd138, [%rd18+8];
	cvta.to.global.u64 	%rd139, %rd138;
	add.s64 	%rd140, %rd139, %rd263;
	ld.global.u32 	%r403, [%rd140+48];
	ld.global.u64 	%rd141, [%rd19+8];
	cvta.to.global.u64 	%rd142, %rd141;
	add.s64 	%rd143, %rd142, %rd263;
	st.global.u32 	[%rd143+48], %r403;
	ld.global.u64 	%rd144, [%rd18+8];
	cvta.to.global.u64 	%rd145, %rd144;
	add.s64 	%rd146, %rd145, %rd263;
	ld.global.u32 	%r404, [%rd146+52];
	ld.global.u64 	%rd147, [%rd19+8];
	cvta.to.global.u64 	%rd148, %rd147;
	add.s64 	%rd149, %rd148, %rd263;
	st.global.u32 	[%rd149+52], %r404;
	ld.global.u64 	%rd150, [%rd18+8];
	cvta.to.global.u64 	%rd151, %rd150;
	add.s64 	%rd152, %rd151, %rd263;
	ld.global.u32 	%r405, [%rd152+56];
	ld.global.u64 	%rd153, [%rd19+8];
	cvta.to.global.u64 	%rd154, %rd153;
	add.s64 	%rd155, %rd154, %rd263;
	st.global.u32 	[%rd155+56], %r405;
	ld.global.u64 	%rd156, [%rd18+8];
	cvta.to.global.u64 	%rd157, %rd156;
	add.s64 	%rd158, %rd157, %rd263;
	ld.global.u32 	%r406, [%rd158+60];
	ld.global.u64 	%rd159, [%rd19+8];
	cvta.to.global.u64 	%rd160, %rd159;
	add.s64 	%rd161, %rd160, %rd263;
	st.global.u32 	[%rd161+60], %r406;
	add.s32 	%r490, %r490, 16;
	add.s64 	%rd263, %rd263, 64;
	setp.ne.s32 	%p70, %r490, 0;
	mov.u32 	%r492, %r163;
	@%p70 bra 	$L__BB4_109;
$L__BB4_110:
	setp.eq.s32 	%p71, %r159, 0;
	@%p71 bra 	$L__BB4_120;
	setp.lt.u32 	%p72, %r160, 7;
	@%p72 bra 	$L__BB4_113;
	ld.global.u64 	%rd162, [%rd18+8];
	cvta.to.global.u64 	%rd163, %rd162;
	mul.wide.u32 	%rd164, %r492, 4;
	add.s64 	%rd165, %rd163, %rd164;
	ld.global.u32 	%r407, [%rd165];
	ld.global.u64 	%rd166, [%rd19+8];
	cvta.to.global.u64 	%rd167, %rd166;
	add.s64 	%rd168, %rd167, %rd164;
	st.global.u32 	[%rd168], %r407;
	ld.global.u64 	%rd169, [%rd18+8];
	cvta.to.global.u64 	%rd170, %rd169;
	add.s64 	%rd171, %rd170, %rd164;
	ld.global.u32 	%r408, [%rd171+4];
	ld.global.u64 	%rd172, [%rd19+8];
	cvta.to.global.u64 	%rd173, %rd172;
	add.s64 	%rd174, %rd173, %rd164;
	st.global.u32 	[%rd174+4], %r408;
	ld.global.u64 	%rd175, [%rd18+8];
	cvta.to.global.u64 	%rd176, %rd175;
	add.s64 	%rd177, %rd176, %rd164;
	ld.global.u32 	%r409, [%rd177+8];
	ld.global.u64 	%rd178, [%rd19+8];
	cvta.to.global.u64 	%rd179, %rd178;
	add.s64 	%rd180, %rd179, %rd164;
	st.global.u32 	[%rd180+8], %r409;
	ld.global.u64 	%rd181, [%rd18+8];
	cvta.to.global.u64 	%rd182, %rd181;
	add.s64 	%rd183, %rd182, %rd164;
	ld.global.u32 	%r410, [%rd183+12];
	ld.global.u64 	%rd184, [%rd19+8];
	cvta.to.global.u64 	%rd185, %rd184;
	add.s64 	%rd186, %rd185, %rd164;
	st.global.u32 	[%rd186+12], %r410;
	ld.global.u64 	%rd187, [%rd18+8];
	cvta.to.global.u64 	%rd188, %rd187;
	add.s64 	%rd189, %rd188, %rd164;
	ld.global.u32 	%r411, [%rd189+16];
	ld.global.u64 	%rd190, [%rd19+8];
	cvta.to.global.u64 	%rd191, %rd190;
	add.s64 	%rd192, %rd191, %rd164;
	st.global.u32 	[%rd192+16], %r411;
	ld.global.u64 	%rd193, [%rd18+8];
	cvta.to.global.u64 	%rd194, %rd193;
	add.s64 	%rd195, %rd194, %rd164;
	ld.global.u32 	%r412, [%rd195+20];
	ld.global.u64 	%rd196, [%rd19+8];
	cvta.to.global.u64 	%rd197, %rd196;
	add.s64 	%rd198, %rd197, %rd164;
	st.global.u32 	[%rd198+20], %r412;
	ld.global.u64 	%rd199, [%rd18+8];
	cvta.to.global.u64 	%rd200, %rd199;
	add.s64 	%rd201, %rd200, %rd164;
	ld.global.u32 	%r413, [%rd201+24];
	ld.global.u64 	%rd202, [%rd19+8];
	cvta.to.global.u64 	%rd203, %rd202;
	add.s64 	%rd204, %rd203, %rd164;
	st.global.u32 	[%rd204+24], %r413;
	ld.global.u64 	%rd205, [%rd18+8];
	cvta.to.global.u64 	%rd206, %rd205;
	add.s64 	%rd207, %rd206, %rd164;
	ld.global.u32 	%r414, [%rd207+28];
	ld.global.u64 	%rd208, [%rd19+8];
	cvta.to.global.u64 	%rd209, %rd208;
	add.s64 	%rd210, %rd209, %rd164;
	st.global.u32 	[%rd210+28], %r414;
	add.s32 	%r492, %r492, 8;
$L__BB4_113:
	setp.eq.s32 	%p73, %r161, 0;
	@%p73 bra 	$L__BB4_120;
	setp.lt.u32 	%p74, %r162, 3;
	@%p74 bra 	$L__BB4_116;
	ld.global.u64 	%rd211, [%rd18+8];
	cvta.to.global.u64 	%rd212, %rd211;
	mul.wide.u32 	%rd213, %r492, 4;
	add.s64 	%rd214, %rd212, %rd213;
	ld.global.u32 	%r415, [%rd214];
	ld.global.u64 	%rd215, [%rd19+8];
	cvta.to.global.u64 	%rd216, %rd215;
	add.s64 	%rd217, %rd216, %rd213;
	st.global.u32 	[%rd217], %r415;
	ld.global.u64 	%rd218, [%rd18+8];
	cvta.to.global.u64 	%rd219, %rd218;
	add.s64 	%rd220, %rd219, %rd213;
	ld.global.u32 	%r416, [%rd220+4];
	ld.global.u64 	%rd221, [%rd19+8];
	cvta.to.global.u64 	%rd222, %rd221;
	add.s64 	%rd223, %rd222, %rd213;
	st.global.u32 	[%rd223+4], %r416;
	ld.global.u64 	%rd224, [%rd18+8];
	cvta.to.global.u64 	%rd225, %rd224;
	add.s64 	%rd226, %rd225, %rd213;
	ld.global.u32 	%r417, [%rd226+8];
	ld.global.u64 	%rd227, [%rd19+8];
	cvta.to.global.u64 	%rd228, %rd227;
	add.s64 	%rd229, %rd228, %rd213;
	st.global.u32 	[%rd229+8], %r417;
	ld.global.u64 	%rd230, [%rd18+8];
	cvta.to.global.u64 	%rd231, %rd230;
	add.s64 	%rd232, %rd231, %rd213;
	ld.global.u32 	%r418, [%rd232+12];
	ld.global.u64 	%rd233, [%rd19+8];
	cvta.to.global.u64 	%rd234, %rd233;
	add.s64 	%rd235, %rd234, %rd213;
	st.global.u32 	[%rd235+12], %r418;
	add.s32 	%r492, %r492, 4;
$L__BB4_116:
	setp.eq.s32 	%p75, %r164, 0;
	@%p75 bra 	$L__BB4_120;
	setp.eq.s32 	%p76, %r164, 1;
	ld.global.u64 	%rd236, [%rd18+8];
	cvta.to.global.u64 	%rd237, %rd236;
	mul.wide.u32 	%rd238, %r492, 4;
	add.s64 	%rd239, %rd237, %rd238;
	ld.global.u32 	%r419, [%rd239];
	ld.global.u64 	%rd240, [%rd19+8];
	cvta.to.global.u64 	%rd241, %rd240;
	add.s64 	%rd242, %rd241, %rd238;
	st.global.u32 	[%rd242], %r419;
	@%p76 bra 	$L__BB4_120;
	setp.eq.s32 	%p77, %r164, 2;
	ld.global.u64 	%rd243, [%rd18+8];
	cvta.to.global.u64 	%rd244, %rd243;
	add.s64 	%rd246, %rd244, %rd238;
	ld.global.u32 	%r420, [%rd246+4];
	ld.global.u64 	%rd247, [%rd19+8];
	cvta.to.global.u64 	%rd248, %rd247;
	add.s64 	%rd249, %rd248, %rd238;
	st.global.u32 	[%rd249+4], %r420;
	@%p77 bra 	$L__BB4_120;
	ld.global.u64 	%rd250, [%rd18+8];
	cvta.to.global.u64 	%rd251, %rd250;
	add.s64 	%rd253, %rd251, %rd238;
	ld.global.u32 	%r421, [%rd253+8];
	ld.global.u64 	%rd254, [%rd19+8];
	cvta.to.global.u64 	%rd255, %rd254;
	add.s64 	%rd256, %rd255, %rd238;
	st.global.u32 	[%rd256+8], %r421;
$L__BB4_120:
	add.s32 	%r489, %r489, %r2;
	setp.lt.s32 	%p78, %r489, 5;
	@%p78 bra 	$L__BB4_107;
	bra.uni 	$L__BB4_122;
$L__BB4_121:
	ld.param.u64 	%rd261, [_Z23GPUreproduceChromosomesP10chromosomeS0_Piii_param_1];
	cvta.to.global.u64 	%rd59, %rd261;
	mul.wide.s32 	%rd60, %r489, 16;
	add.s64 	%rd61, %rd59, %rd60;
	ld.global.u32 	%r388, [%rd61];
	add.s64 	%rd62, %rd17, %rd60;
	st.global.u32 	[%rd62], %r388;
	add.s32 	%r489, %r489, %r2;
	setp.lt.s32 	%p68, %r489, 5;
	@%p68 bra 	$L__BB4_121;
$L__BB4_122:
	ret;

}
	// .globl	_Z10reduceCUDAILm1024EiEvPT0_S1_m
.visible .entry _Z10reduceCUDAILm1024EiEvPT0_S1_m(
	.param .u64 .ptr .align 1 _Z10reduceCUDAILm1024EiEvPT0_S1_m_param_0,
	.param .u64 .ptr .align 1 _Z10reduceCUDAILm1024EiEvPT0_S1_m_param_1,
	.param .u64 _Z10reduceCUDAILm1024EiEvPT0_S1_m_param_2
)
{
	.reg .pred 	%p<9>;
	.reg .b32 	%r<44>;
	.reg .b64 	%rd<17>;
	// demoted variable
	.shared .align 4 .b8 _ZZ10reduceCUDAILm1024EiEvPT0_S1_mE5sdata[4096];
	ld.param.u64 	%rd6, [_Z10reduceCUDAILm1024EiEvPT0_S1_m_param_0];
	ld.param.u64 	%rd7, [_Z10reduceCUDAILm1024EiEvPT0_S1_m_param_1];
	ld.param.u64 	%rd8, [_Z10reduceCUDAILm1024EiEvPT0_S1_m_param_2];
	mov.u32 	%r1, %tid.x;
	cvt.u64.u32 	%rd9, %r1;
	mov.u32 	%r2, %ctaid.x;
	mul.wide.u32 	%rd10, %r2, 1024;
	or.b64  	%rd16, %rd10, %rd9;
	shl.b32 	%r6, %r1, 2;
	mov.u32 	%r7, _ZZ10reduceCUDAILm1024EiEvPT0_S1_mE5sdata;
	add.s32 	%r3, %r7, %r6;
	mov.b32 	%r8, 0;
	st.shared.u32 	[%r3], %r8;
	setp.ge.u64 	%p1, %rd16, %rd8;
	@%p1 bra 	$L__BB5_4;
	mov.u32 	%r10, %nctaid.x;
	mul.wide.u32 	%rd2, %r10, 1024;
	cvta.to.global.u64 	%rd3, %rd6;
	mov.b32 	%r43, 0;
$L__BB5_2:
	shl.b64 	%rd11, %rd16, 2;
	add.s64 	%rd12, %rd3, %rd11;
	ld.global.u32 	%r11, [%rd12];
	add.s32 	%r43, %r43, %r11;
	add.s64 	%rd16, %rd16, %rd2;
	setp.lt.u64 	%p2, %rd16, %rd8;
	@%p2 bra 	$L__BB5_2;
	st.shared.u32 	[%r3], %r43;
$L__BB5_4:
	bar.sync 	0;
	setp.gt.u32 	%p3, %r1, 511;
	@%p3 bra 	$L__BB5_6;
	ld.shared.u32 	%r12, [%r3+2048];
	ld.shared.u32 	%r13, [%r3];
	add.s32 	%r14, %r13, %r12;
	st.shared.u32 	[%r3], %r14;
$L__BB5_6:
	bar.sync 	0;
	setp.gt.u32 	%p4, %r1, 255;
	@%p4 bra 	$L__BB5_8;
	ld.shared.u32 	%r15, [%r3+1024];
	ld.shared.u32 	%r16, [%r3];
	add.s32 	%r17, %r16, %r15;
	st.shared.u32 	[%r3], %r17;
$L__BB5_8:
	bar.sync 	0;
	setp.gt.u32 	%p5, %r1, 127;
	@%p5 bra 	$L__BB5_10;
	ld.shared.u32 	%r18, [%r3+512];
	ld.shared.u32 	%r19, [%r3];
	add.s32 	%r20, %r19, %r18;
	st.shared.u32 	[%r3], %r20;
$L__BB5_10:
	bar.sync 	0;
	setp.gt.u32 	%p6, %r1, 63;
	@%p6 bra 	$L__BB5_12;
	ld.shared.u32 	%r21, [%r3+256];
	ld.shared.u32 	%r22, [%r3];
	add.s32 	%r23, %r22, %r21;
	st.shared.u32 	[%r3], %r23;
$L__BB5_12:
	bar.sync 	0;
	setp.gt.u32 	%p7, %r1, 31;
	@%p7 bra 	$L__BB5_15;
	ld.volatile.shared.u32 	%r24, [%r3+128];
	ld.volatile.shared.u32 	%r25, [%r3];
	add.s32 	%r26, %r25, %r24;
	st.volatile.shared.u32 	[%r3], %r26;
	ld.volatile.shared.u32 	%r27, [%r3+64];
	ld.volatile.shared.u32 	%r28, [%r3];
	add.s32 	%r29, %r28, %r27;
	st.volatile.shared.u32 	[%r3], %r29;
	ld.volatile.shared.u32 	%r30, [%r3+32];
	ld.volatile.shared.u32 	%r31, [%r3];
	add.s32 	%r32, %r31, %r30;
	st.volatile.shared.u32 	[%r3], %r32;
	ld.volatile.shared.u32 	%r33, [%r3+16];
	ld.volatile.shared.u32 	%r34, [%r3];
	add.s32 	%r35, %r34, %r33;
	st.volatile.shared.u32 	[%r3], %r35;
	ld.volatile.shared.u32 	%r36, [%r3+8];
	ld.volatile.shared.u32 	%r37, [%r3];
	add.s32 	%r38, %r37, %r36;
	st.volatile.shared.u32 	[%r3], %r38;
	ld.volatile.shared.u32 	%r39, [%r3+4];
	ld.volatile.shared.u32 	%r40, [%r3];
	add.s32 	%r41, %r40, %r39;
	st.volatile.shared.u32 	[%r3], %r41;
	setp.ne.s32 	%p8, %r1, 0;
	@%p8 bra 	$L__BB5_15;
	ld.shared.u32 	%r42, [_ZZ10reduceCUDAILm1024EiEvPT0_S1_mE5sdata];
	cvta.to.global.u64 	%rd13, %rd7;
	mul.wide.u32 	%rd14, %r2, 4;
	add.s64 	%rd15, %rd13, %rd14;
	st.global.u32 	[%rd15], %r42;
$L__BB5_15:
	ret;

}


// ===== COMPILED SASS (sm_100) =====

	.target	sm_100

	.elftype	@"ET_EXEC"


//--------------------- .note.nv.tkinfo           --------------------------
	.section	.note.nv.tkinfo,"",@"SHT_NOTE"
	.sectionflags	@"SHF_NOTE_NV_TKINFO"
	.tkinfo
        /*0018*/ 	.word	0x00000002
        /*0030*/ 	.string	""
        /*0030*/ 	.string	"ptxas"
        /*0030*/ 	.string	"Cuda compilation tools, release 13.0, V13.0.88"
        /*0030*/ 	.string	"Build cuda_13.0.r13.0/compiler.36424714_0"
        /*0030*/ 	.string	"-arch sm_100 -m 64 "



//--------------------- .note.nv.cuinfo           --------------------------
	.section	.note.nv.cuinfo,"",@"SHT_NOTE"
	.sectionflags	@"SHF_NOTE_NV_CUINFO"
        /*0018*/ 	.short	0x0002
        /*001a*/ 	.short	0x0064
        /*001c*/ 	.short	0x0082
	.zero		2


//--------------------- .nv.info                  --------------------------
	.section	.nv.info,"",@"SHT_CUDA_INFO"
	.align	4


	//----- nvinfo : EIATTR_REGCOUNT
	.align		4
        /*0000*/ 	.byte	0x04, 0x2f
        /*0002*/ 	.short	(.L_12 - .L_11)
	.align		4
.L_11:
        /*0004*/ 	.word	index@(_Z10initKerneli)
        /*0008*/ 	.word	0x0000001f


	//----- nvinfo : EIATTR_FRAME_SIZE
	.align		4
.L_12:
        /*000c*/ 	.byte	0x04, 0x11
        /*000e*/ 	.short	(.L_14 - .L_13)
	.align		4
.L_13:
        /*0010*/ 	.word	index@(_Z10initKerneli)
        /*0014*/ 	.word	0x00000000


	//----- nvinfo : EIATTR_REGCOUNT
	.align		4
.L_14:
        /*0018*/ 	.byte	0x04, 0x2f
        /*001a*/ 	.short	(.L_16 - .L_15)
	.align		4
.L_15:
        /*001c*/ 	.word	index@(_Z21initializeChromosomesP10chromosomePiii)
        /*0020*/ 	.word	0x0000001c


	//----- nvinfo : EIATTR_FRAME_SIZE
	.align		4
.L_16:
        /*0024*/ 	.byte	0x04, 0x11
        /*0026*/ 	.short	(.L_18 - .L_17)
	.align		4
.L_17:
        /*0028*/ 	.word	index@(_Z21initializeChromosomesP10chromosomePiii)
        /*002c*/ 	.word	0x00000000


	//----- nvinfo : EIATTR_REGCOUNT
	.align		4
.L_18:
        /*0030*/ 	.byte	0x04, 0x2f
        /*0032*/ 	.short	(.L_20 - .L_19)
	.align		4
.L_19:
        /*0034*/ 	.word	index@(_Z19evaluateChromosomesP10chromosomePiS1_ii)
        /*0038*/ 	.word	0x00000020


	//----- nvinfo : EIATTR_FRAME_SIZE
	.align		4
.L_20:
        /*003c*/ 	.byte	0x04, 0x11
        /*003e*/ 	.short	(.L_22 - .L_21)
	.align		4
.L_21:
        /*0040*/ 	.word	index@(_Z19evaluateChromosomesP10chromosomePiS1_ii)
        /*0044*/ 	.word	0x00000000


	//----- nvinfo : EIATTR_REGCOUNT
	.align		4
.L_22:
        /*0048*/ 	.byte	0x04, 0x2f
        /*004a*/ 	.short	(.L_24 - .L_23)
	.align		4
.L_23:
        /*004c*/ 	.word	index@(_Z10pullScoresP10chromosomePi)
        /*0050*/ 	.word	0x0000001e


	//----- nvinfo : EIATTR_FRAME_SIZE
	.align		4
.L_24:
        /*0054*/ 	.byte	0x04, 0x11
        /*0056*/ 	.short	(.L_26 - .L_25)
	.align		4
.L_25:
        /*0058*/ 	.word	index@(_Z10pullScoresP10chromosomePi)
        /*005c*/ 	.word	0x00000000


	//----- nvinfo : EIATTR_REGCOUNT
	.align		4
.L_26:
        /*0060*/ 	.byte	0x04, 0x2f
        /*0062*/ 	.short	(.L_28 - .L_27)
	.align		4
.L_27:
        /*0064*/ 	.word	index@(_Z23GPUreproduceChromosomesP10chromosomeS0_Piii)
        /*0068*/ 	.word	0x00000020


	//----- nvinfo : EIATTR_FRAME_SIZE
	.align		4
.L_28:
        /*006c*/ 	.byte	0x04, 0x11
        /*006e*/ 	.short	(.L_30 - .L_29)
	.align		4
.L_29:
        /*0070*/ 	.word	index@(_Z23GPUreproduceChromosomesP10chromosomeS0_Piii)
        /*0074*/ 	.word	0x00000000


	//----- nvinfo : EIATTR_REGCOUNT
	.align		4
.L_30:
        /*0078*/ 	.byte	0x04, 0x2f
        /*007a*/ 	.short	(.L_32 - .L_31)
	.align		4
.L_31:
        /*007c*/ 	.word	index@(_Z10reduceCUDAILm1024EiEvPT0_S1_m)
        /*0080*/ 	.word	0x0000000e


	//----- nvinfo : EIATTR_FRAME_SIZE
	.align		4
.L_32:
        /*0084*/ 	.byte	0x04, 0x11
        /*0086*/ 	.short	(.L_34 - .L_33)
	.align		4
.L_33:
        /*0088*/ 	.word	index@(_Z10reduceCUDAILm1024EiEvPT0_S1_m)
        /*008c*/ 	.word	0x00000000


	//----- nvinfo : EIATTR_MIN_STACK_SIZE
	.align		4
.L_34:
        /*0090*/ 	.byte	0x04, 0x12
        /*0092*/ 	.short	(.L_36 - .L_35)
	.align		4
.L_35:
        /*0094*/ 	.word	index@(_Z10reduceCUDAILm1024EiEvPT0_S1_m)
        /*0098*/ 	.word	0x00000000


	//----- nvinfo : EIATTR_MIN_STACK_SIZE
	.align		4
.L_36:
        /*009c*/ 	.byte	0x04, 0x12
        /*009e*/ 	.short	(.L_38 - .L_37)
	.align		4
.L_37:
        /*00a0*/ 	.word	index@(_Z23GPUreproduceChromosomesP10chromosomeS0_Piii)
        /*00a4*/ 	.word	0x00000000


	//----- nvinfo : EIATTR_MIN_STACK_SIZE
	.align		4
.L_38:
        /*00a8*/ 	.byte	0x04, 0x12
        /*00aa*/ 	.short	(.L_40 - .L_39)
	.align		4
.L_39:
        /*00ac*/ 	.word	index@(_Z10pullScoresP10chromosomePi)
        /*00b0*/ 	.word	0x00000000


	//----- nvinfo : EIATTR_MIN_STACK_SIZE
	.align		4
.L_40:
        /*00b4*/ 	.byte	0x04, 0x12
        /*00b6*/ 	.short	(.L_42 - .L_41)
	.align		4
.L_41:
        /*00b8*/ 	.word	index@(_Z19evaluateChromosomesP10chromosomePiS1_ii)
        /*00bc*/ 	.word	0x00000000


	//----- nvinfo : EIATTR_MIN_STACK_SIZE
	.align		4
.L_42:
        /*00c0*/ 	.byte	0x04, 0x12
        /*00c2*/ 	.short	(.L_44 - .L_43)
	.align		4
.L_43:
        /*00c4*/ 	.word	index@(_Z21initializeChromosomesP10chromosomePiii)
        /*00c8*/ 	.word	0x00000000


	//----- nvinfo : EIATTR_MIN_STACK_SIZE
	.align		4
.L_44:
        /*00cc*/ 	.byte	0x04, 0x12
        /*00ce*/ 	.short	(.L_46 - .L_45)
	.align		4
.L_45:
        /*00d0*/ 	.word	index@(_Z10initKerneli)
        /*00d4*/ 	.word	0x00000000
.L_46:


//--------------------- .nv.compat                --------------------------
	.section	.nv.compat,"",@"SHT_CUDA_COMPAT_INFO"
	.align	4
        /*0000*/ 	.byte	0x02, 0x09, 0x00, 0x00, 0x02, 0x02, 0x01, 0x00, 0x02, 0x05, 0x05, 0x00, 0x03, 0x07, 0x01, 0x01
        /*0010*/ 	.byte	0x02, 0x03, 0x00, 0x00, 0x02, 0x06, 0x01, 0x00, 0x04, 0x0b, 0x08, 0x00, 0x09, 0x00, 0x00, 0x00
        /*0020*/ 	.byte	0x00, 0x00, 0x00, 0x00


//--------------------- .nv.info._Z10reduceCUDAILm1024EiEvPT0_S1_m --------------------------
	.section	.nv.info._Z10reduceCUDAILm1024EiEvPT0_S1_m,"",@"SHT_CUDA_INFO"
	.sectionflags	@""
	.align	4


	//----- nvinfo : EIATTR_CUDA_API_VERSION
	.align		4
        /*0000*/ 	.byte	0x04, 0x37
        /*0002*/ 	.short	(.L_48 - .L_47)
.L_47:
        /*0004*/ 	.word	0x00000082


	//----- nvinfo : EIATTR_KPARAM_INFO
	.align		4
.L_48:
        /*0008*/ 	.byte	0x04, 0x17
        /*000a*/ 	.short	(.L_50 - .L_49)
.L_49:
        /*000c*/ 	.word	0x00000000
        /*0010*/ 	.short	0x0002
        /*0012*/ 	.short	0x0010
        /*0014*/ 	.byte	0x00, 0xf0, 0x21, 0x00


	//----- nvinfo : EIATTR_KPARAM_INFO
	.align		4
.L_50:
        /*0018*/ 	.byte	0x04, 0x17
        /*001a*/ 	.short	(.L_52 - .L_51)
.L_51:
        /*001c*/ 	.word	0x00000000
        /*0020*/ 	.short	0x0001
        /*0022*/ 	.short	0x0008
        /*0024*/ 	.byte	0x00, 0xf5, 0x21, 0x00


	//----- nvinfo : EIATTR_KPARAM_INFO
	.align		4
.L_52:
        /*0028*/ 	.byte	0x04, 0x17
        /*002a*/ 	.short	(.L_54 - .L_53)
.L_53:
        /*002c*/ 	.word	0x00000000
        /*0030*/ 	.short	0x0000
        /*0032*/ 	.short	0x0000
        /*0034*/ 	.byte	0x00, 0xf5, 0x21, 0x00


	//----- nvinfo : EIATTR_SPARSE_MMA_MASK
	.align		4
.L_54:
        /*0038*/ 	.byte	0x03, 0x50
        /*003a*/ 	.short	0x0000


	//----- nvinfo : EIATTR_MAXREG_COUNT
	.align		4
        /*003c*/ 	.byte	0x03, 0x1b
        /*003e*/ 	.short	0x00ff


	//----- nvinfo : EIATTR_NUM_BARRIERS
	.align		4
        /*0040*/ 	.byte	0x02, 0x4c
        /*0042*/ 	.byte	0x01
	.zero		1


	//----- nvinfo : EIATTR_MERCURY_ISA_VERSION
	.align		4
        /*0044*/ 	.byte	0x03, 0x5f
        /*0046*/ 	.short	0x0101


	//----- nvinfo : EIATTR_VRC_CTA_INIT_COUNT
	.align		4
        /*0048*/ 	.byte	0x02, 0x4a
	.zero		1
	.zero		1


	//----- nvinfo : EIATTR_EXIT_INSTR_OFFSETS
	.align		4
        /*004c*/ 	.byte	0x04, 0x1c
        /*004e*/ 	.short	(.L_56 - .L_55)


	//   ....[0]....
.L_55:
        /*0050*/ 	.word	0x000003a0


	//   ....[1]....
        /*0054*/ 	.word	0x00000540


	//   ....[2]....
        /*0058*/ 	.word	0x00000590


	//----- nvinfo : EIATTR_CRS_STACK_SIZE
	.align		4
.L_56:
        /*005c*/ 	.byte	0x04, 0x1e
        /*005e*/ 	.short	(.L_58 - .L_57)
.L_57:
        /*0060*/ 	.word	0x00000000


	//----- nvinfo : EIATTR_CBANK_PARAM_SIZE
	.align		4
.L_58:
        /*0064*/ 	.byte	0x03, 0x19
        /*0066*/ 	.short	0x0018


	//----- nvinfo : EIATTR_PARAM_CBANK
	.align		4
        /*0068*/ 	.byte	0x04, 0x0a
        /*006a*/ 	.short	(.L_60 - .L_59)
	.align		4
.L_59:
        /*006c*/ 	.word	index@(.nv.constant0._Z10reduceCUDAILm1024EiEvPT0_S1_m)
        /*0070*/ 	.short	0x0380
        /*0072*/ 	.short	0x0018


	//----- nvinfo : EIATTR_SW_WAR
	.align		4
.L_60:
        /*0074*/ 	.byte	0x04, 0x36
        /*0076*/ 	.short	(.L_62 - .L_61)
.L_61:
        /*0078*/ 	.word	0x00000008
.L_62:


//--------------------- .nv.info._Z23GPUreproduceChromosomesP10chromosomeS0_Piii --------------------------
	.section	.nv.info._Z23GPUreproduceChromosomesP10chromosomeS0_Piii,"",@"SHT_CUDA_INFO"
	.sectionflags	@""
	.align	4


	//----- nvinfo : EIATTR_CUDA_API_VERSION
	.align		4
        /*0000*/ 	.byte	0x04, 0x37
        /*0002*/ 	.short	(.L_64 - .L_63)
.L_63:
        /*0004*/ 	.word	0x00000082


	//----- nvinfo : EIATTR_KPARAM_INFO
	.align		4
.L_64:
        /*0008*/ 	.byte	0x04, 0x17
        /*000a*/ 	.short	(.L_66 - .L_65)
.L_65:
        /*000c*/ 	.word	0x00000000
        /*0010*/ 	.short	0x0004
        /*0012*/ 	.short	0x001c
        /*0014*/ 	.byte	0x00, 0xf0, 0x11, 0x00


	//----- nvinfo : EIATTR_KPARAM_INFO
	.align		4
.L_66:
        /*0018*/ 	.byte	0x04, 0x17
        /*001a*/ 	.short	(.L_68 - .L_67)
.L_67:
        /*001c*/ 	.word	0x00000000
        /*0020*/ 	.short	0x0003
        /*0022*/ 	.short	0x0018
        /*0024*/ 	.byte	0x00, 0xf0, 0x11, 0x00


	//----- nvinfo : EIATTR_KPARAM_INFO
	.align		4
.L_68:
        /*0028*/ 	.byte	0x04, 0x17
        /*002a*/ 	.short	(.L_70 - .L_69)
.L_69:
        /*002c*/ 	.word	0x00000000
        /*0030*/ 	.short	0x0002
        /*0032*/ 	.short	0x0010
        /*0034*/ 	.byte	0x00, 0xf5, 0x21, 0x00


	//----- nvinfo : EIATTR_KPARAM_INFO
	.align		4
.L_70:
        /*0038*/ 	.byte	0x04, 0x17
        /*003a*/ 	.short	(.L_72 - .L_71)
.L_71:
        /*003c*/ 	.word	0x00000000
        /*0040*/ 	.short	0x0001
        /*0042*/ 	.short	0x0008
        /*0044*/ 	.byte	0x00, 0xf5, 0x21, 0x00


	//----- nvinfo : EIATTR_KPARAM_INFO
	.align		4
.L_72:
        /*0048*/ 	.byte	0x04, 0x17
        /*004a*/ 	.short	(.L_74 - .L_73)
.L_73:
        /*004c*/ 	.word	0x00000000
        /*0050*/ 	.short	0x0000
        /*0052*/ 	.short	0x0000
        /*0054*/ 	.byte	0x00, 0xf5, 0x21, 0x00


	//----- nvinfo : EIATTR_SPARSE_MMA_MASK
	.align		4
.L_74:
        /*0058*/ 	.byte	0x03, 0x50
        /*005a*/ 	.short	0x0000


	//----- nvinfo : EIATTR_MAXREG_COUNT
	.align		4
        /*005c*/ 	.byte	0x03, 0x1b
        /*005e*/ 	.short	0x00ff


	//----- nvinfo : EIATTR_NUM_BARRIERS
	.align		4
        /*0060*/ 	.byte	0x02, 0x4c
        /*0062*/ 	.byte	0x01
	.zero		1


	//----- nvinfo : EIATTR_MERCURY_ISA_VERSION
	.align		4
        /*0064*/ 	.byte	0x03, 0x5f
        /*0066*/ 	.short	0x0101


	//----- nvinfo : EIATTR_VRC_CTA_INIT_COUNT
	.align		4
        /*0068*/ 	.byte	0x02, 0x4a
	.zero		1
	.zero		1


	//----- nvinfo : EIATTR_EXIT_INSTR_OFFSETS
	.align		4
        /*006c*/ 	.byte	0x04, 0x1c
        /*006e*/ 	.short	(.L_76 - .L_75)


	//   ....[0]....
.L_75:
        /*0070*/ 	.word	0x00002690


	//   ....[1]....
        /*0074*/ 	.word	0x00002760


	//   ....[2]....
        /*0078*/ 	.word	0x000037e0


	//----- nvinfo : EIATTR_CRS_STACK_SIZE
	.align		4
.L_76:
        /*007c*/ 	.byte	0x04, 0x1e
        /*007e*/ 	.short	(.L_78 - .L_77)
.L_77:
        /*0080*/ 	.word	0x00000000


	//----- nvinfo : EIATTR_CBANK_PARAM_SIZE
	.align		4
.L_78:
        /*0084*/ 	.byte	0x03, 0x19
        /*0086*/ 	.short	0x0020


	//----- nvinfo : EIATTR_PARAM_CBANK
	.align		4
        /*0088*/ 	.byte	0x04, 0x0a
        /*008a*/ 	.short	(.L_80 - .L_79)
	.align		4
.L_79:
        /*008c*/ 	.word	index@(.nv.constant0._Z23GPUreproduceChromosomesP10chromosomeS0_Piii)
        /*0090*/ 	.short	0x0380
        /*0092*/ 	.short	0x0020


	//----- nvinfo : EIATTR_SW_WAR
	.align		4
.L_80:
        /*0094*/ 	.byte	0x04, 0x36
        /*0096*/ 	.short	(.L_82 - .L_81)
.L_81:
        /*0098*/ 	.word	0x00000008
.L_82:


//--------------------- .nv.info._Z10pullScoresP10chromosomePi --------------------------
	.section	.nv.info._Z10pullScoresP10chromosomePi,"",@"SHT_CUDA_INFO"
	.sectionflags	@""
	.align	4


	//----- nvinfo : EIATTR_CUDA_API_VERSION
	.align		4
        /*0000*/ 	.byte	0x04, 0x37
        /*0002*/ 	.short	(.L_84 - .L_83)
.L_83:
        /*0004*/ 	.word	0x00000082


	//----- nvinfo : EIATTR_KPARAM_INFO
	.align		4
.L_84:
        /*0008*/ 	.byte	0x04, 0x17
        /*000a*/ 	.short	(.L_86 - .L_85)
.L_85:
        /*000c*/ 	.word	0x00000000
        /*0010*/ 	.short	0x0001
        /*0012*/ 	.short	0x0008
        /*0014*/ 	.byte	0x00, 0xf5, 0x21, 0x00


	//----- nvinfo : EIATTR_KPARAM_INFO
	.align		4
.L_86:
        /*0018*/ 	.byte	0x04, 0x17
        /*001a*/ 	.short	(.L_88 - .L_87)
.L_87:
        /*001c*/ 	.word	0x00000000
        /*0020*/ 	.short	0x0000
        /*0022*/ 	.short	0x0000
        /*0024*/ 	.byte	0x00, 0xf5, 0x21, 0x00


	//----- nvinfo : EIATTR_SPARSE_MMA_MASK
	.align		4
.L_88:
        /*0028*/ 	.byte	0x03, 0x50
        /*002a*/ 	.short	0x0000


	//----- nvinfo : EIATTR_MAXREG_COUNT
	.align		4
        /*002c*/ 	.byte	0x03, 0x1b
        /*002e*/ 	.short	0x00ff


	//----- nvinfo : EIATTR_MERCURY_ISA_VERSION
	.align		4
        /*0030*/ 	.byte	0x03, 0x5f
        /*0032*/ 	.short	0x0101


	//----- nvinfo : EIATTR_VRC_CTA_INIT_COUNT
	.align		4
        /*0034*/ 	.byte	0x02, 0x4a
	.zero		1
	.zero		1


	//----- nvinfo : EIATTR_EXIT_INSTR_OFFSETS
	.align		4
        /*0038*/ 	.byte	0x04, 0x1c
        /*003a*/ 	.short	(.L_90 - .L_89)


	//   ....[0]....
.L_89:
        /*003c*/ 	.word	0x00000080


	//   ....[1]....
        /*0040*/ 	.word	0x00000370


	//   ....[2]....
        /*0044*/ 	.word	0x000004b0


	//----- nvinfo : EIATTR_CRS_STACK_SIZE
	.align		4
.L_90:
        /*0048*/ 	.byte	0x04, 0x1e
        /*004a*/ 	.short	(.L_92 - .L_91)
.L_91:
        /*004c*/ 	.word	0x00000000


	//----- nvinfo : EIATTR_CBANK_PARAM_SIZE
	.align		4
.L_92:
        /*0050*/ 	.byte	0x03, 0x19
        /*0052*/ 	.short	0x0010


	//----- nvinfo : EIATTR_PARAM_CBANK
	.align		4
        /*0054*/ 	.byte	0x04, 0x0a
        /*0056*/ 	.short	(.L_94 - .L_93)
	.align		4
.L_93:
        /*0058*/ 	.word	index@(.nv.constant0._Z10pullScoresP10chromosomePi)
        /*005c*/ 	.short	0x0380
        /*005e*/ 	.short	0x0010


	//----- nvinfo : EIATTR_SW_WAR
	.align		4
.L_94:
        /*0060*/ 	.byte	0x04, 0x36
        /*0062*/ 	.short	(.L_96 - .L_95)
.L_95:
        /*0064*/ 	.word	0x00000008
.L_96:


//--------------------- .nv.info._Z19evaluateChromosomesP10chromosomePiS1_ii --------------------------
	.section	.nv.info._Z19evaluateChromosomesP10chromosomePiS1_ii,"",@"SHT_CUDA_INFO"
	.sectionflags	@""
	.align	4


	//----- nvinfo : EIATTR_CUDA_API_VERSION
	.align		4
        /*0000*/ 	.byte	0x04, 0x37
        /*0002*/ 	.short	(.L_98 - .L_97)
.L_97:
        /*0004*/ 	.word	0x00000082


	//----- nvinfo : EIATTR_KPARAM_INFO
	.align		4
.L_98:
        /*0008*/ 	.byte	0x04, 0x17
        /*000a*/ 	.short	(.L_100 - .L_99)
.L_99:
        /*000c*/ 	.word	0x00000000
        /*0010*/ 	.short	0x0004
        /*0012*/ 	.short	0x001c
        /*0014*/ 	.byte	0x00, 0xf0, 0x11, 0x00


	//----- nvinfo : EIATTR_KPARAM_INFO
	.align		4
.L_100:
        /*0018*/ 	.byte	0x04, 0x17
        /*001a*/ 	.short	(.L_102 - .L_101)
.L_101:
        /*001c*/ 	.word	0x00000000
        /*0020*/ 	.short	0x0003
        /*0022*/ 	.short	0x0018
        /*0024*/ 	.byte	0x00, 0xf0, 0x11, 0x00


	//----- nvinfo : EIATTR_KPARAM_INFO
	.align		4
.L_102:
        /*0028*/ 	.byte	0x04, 0x17
        /*002a*/ 	.short	(.L_104 - .L_103)
.L_103:
        /*002c*/ 	.word	0x00000000
        /*0030*/ 	.short	0x0002
        /*0032*/ 	.short	0x0010
        /*0034*/ 	.byte	0x00, 0xf5, 0x21, 0x00


	//----- nvinfo : EIATTR_KPARAM_INFO
	.align		4
.L_104:
        /*0038*/ 	.byte	0x04, 0x17
        /*003a*/ 	.short	(.L_106 - .L_105)
.L_105:
        /*003c*/ 	.word	0x00000000
        /*0040*/ 	.short	0x0001
        /*0042*/ 	.short	0x0008
        /*0044*/ 	.byte	0x00, 0xf5, 0x21, 0x00


	//----- nvinfo : EIATTR_KPARAM_INFO
	.align		4
.L_106:
        /*0048*/ 	.byte	0x04, 0x17
        /*004a*/ 	.short	(.L_108 - .L_107)
.L_107:
        /*004c*/ 	.word	0x00000000
        /*0050*/ 	.short	0x0000
        /*0052*/ 	.short	0x0000
        /*0054*/ 	.byte	0x00, 0xf5, 0x21, 0x00


	//----- nvinfo : EIATTR_SPARSE_MMA_MASK
	.align		4
.L_108:
        /*0058*/ 	.byte	0x03, 0x50
        /*005a*/ 	.short	0x0000


	//----- nvinfo : EIATTR_MAXREG_COUNT
	.align		4
        /*005c*/ 	.byte	0x03, 0x1b
        /*005e*/ 	.short	0x00ff


	//----- nvinfo : EIATTR_MERCURY_ISA_VERSION
	.align		4
        /*0060*/ 	.byte	0x03, 0x5f
        /*0062*/ 	.short	0x0101


	//----- nvinfo : EIATTR_VRC_CTA_INIT_COUNT
	.align		4
        /*0064*/ 	.byte	0x02, 0x4a
	.zero		1
	.zero		1


	//----- nvinfo : EIATTR_EXIT_INSTR_OFFSETS
	.align		4
        /*0068*/ 	.byte	0x04, 0x1c
        /*006a*/ 	.short	(.L_110 - .L_109)


	//   ....[0]....
.L_109:
        /*006c*/ 	.word	0x00000080


	//   ....[1]....
        /*0070*/ 	.word	0x00000140


	//   ....[2]....
        /*0074*/ 	.word	0x00000bf0


	//----- nvinfo : EIATTR_CRS_STACK_SIZE
	.align		4
.L_110:
        /*0078*/ 	.byte	0x04, 0x1e
        /*007a*/ 	.short	(.L_112 - .L_111)
.L_111:
        /*007c*/ 	.word	0x00000000


	//----- nvinfo : EIATTR_CBANK_PARAM_SIZE
	.align		4
.L_112:
        /*0080*/ 	.byte	0x03, 0x19
        /*0082*/ 	.short	0x0020


	//----- nvinfo : EIATTR_PARAM_CBANK
	.align		4
        /*0084*/ 	.byte	0x04, 0x0a
        /*0086*/ 	.short	(.L_114 - .L_113)
	.align		4
.L_113:
        /*0088*/ 	.word	index@(.nv.constant0._Z19evaluateChromosomesP10chromosomePiS1_ii)
        /*008c*/ 	.short	0x0380
        /*008e*/ 	.short	0x0020


	//----- nvinfo : EIATTR_SW_WAR
	.align		4
.L_114:
        /*0090*/ 	.byte	0x04, 0x36
        /*0092*/ 	.short	(.L_116 - .L_115)
.L_115:
        /*0094*/ 	.word	0x00000008
.L_116:


//--------------------- .nv.info._Z21initializeChromosomesP10chromosomePiii --------------------------
	.section	.nv.info._Z21initializeChromosomesP10chromosomePiii,"",@"SHT_CUDA_INFO"
	.sectionflags	@""
	.align	4


	//----- nvinfo : EIATTR_CUDA_API_VERSION
	.align		4
        /*0000*/ 	.byte	0x04, 0x37
        /*0002*/ 	.short	(.L_118 - .L_117)
.L_117:
        /*0004*/ 	.word	0x00000082


	//----- nvinfo : EIATTR_KPARAM_INFO
	.align		4
.L_118:
        /*0008*/ 	.byte	0x04, 0x17
        /*000a*/ 	.short	(.L_120 - .L_119)
.L_119:
        /*000c*/ 	.word	0x00000000
        /*0010*/ 	.short	0x0003
        /*0012*/ 	.short	0x0014
        /*0014*/ 	.byte	0x00, 0xf0, 0x11, 0x00


	//----- nvinfo : EIATTR_KPARAM_INFO
	.align		4
.L_120:
        /*0018*/ 	.byte	0x04, 0x17
        /*001a*/ 	.short	(.L_122 - .L_121)
.L_121:
        /*001c*/ 	.word	0x00000000
        /*0020*/ 	.short	0x0002
        /*0022*/ 	.short	0x0010
        /*0024*/ 	.byte	0x00, 0xf0, 0x11, 0x00


	//----- nvinfo : EIATTR_KPARAM_INFO
	.align		4
.L_122:
        /*0028*/ 	.byte	0x04, 0x17
        /*002a*/ 	.short	(.L_124 - .L_123)
.L_123:
        /*002c*/ 	.word	0x00000000
        /*0030*/ 	.short	0x0001
        /*0032*/ 	.short	0x0008
        /*0034*/ 	.byte	0x00, 0xf5, 0x21, 0x00


	//----- nvinfo : EIATTR_KPARAM_INFO
	.align		4
.L_124:
        /*0038*/ 	.byte	0x04, 0x17
        /*003a*/ 	.short	(.L_126 - .L_125)
.L_125:
        /*003c*/ 	.word	0x00000000
        /*0040*/ 	.short	0x0000
        /*0042*/ 	.short	0x0000
        /*0044*/ 	.byte	0x00, 0xf5, 0x21, 0x00


	//----- nvinfo : EIATTR_SPARSE_MMA_MASK
	.align		4
.L_126:
        /*0048*/ 	.byte	0x03, 0x50
        /*004a*/ 	.short	0x0000


	//----- nvinfo : EIATTR_MAXREG_COUNT
	.align		4
        /*004c*/ 	.byte	0x03, 0x1b
        /*004e*/ 	.short	0x00ff


	//----- nvinfo : EIATTR_MERCURY_ISA_VERSION
	.align		4
        /*0050*/ 	.byte	0x03, 0x5f
        /*0052*/ 	.short	0x0101


	//----- nvinfo : EIATTR_VRC_CTA_INIT_COUNT
	.align		4
        /*0054*/ 	.byte	0x02, 0x4a
	.zero		1
	.zero		1


	//----- nvinfo : EIATTR_EXIT_INSTR_OFFSETS
	.align		4
        /*0058*/ 	.byte	0x04, 0x1c
        /*005a*/ 	.short	(.L_128 - .L_127)


	//   ....[0]....
.L_127:
        /*005c*/ 	.word	0x00000080


	//   ....[1]....
        /*0060*/ 	.word	0x000015c0


	//   ....[2]....
        /*0064*/ 	.word	0x00001850


	//   ....[3]....
        /*0068*/ 	.word	0x00001920


	//----- nvinfo : EIATTR_CRS_STACK_SIZE
	.align		4
.L_128:
        /*006c*/ 	.byte	0x04, 0x1e
        /*006e*/ 	.short	(.L_130 - .L_129)
.L_129:
        /*0070*/ 	.word	0x00000000


	//----- nvinfo : EIATTR_CBANK_PARAM_SIZE
	.align		4
.L_130:
        /*0074*/ 	.byte	0x03, 0x19
        /*0076*/ 	.short	0x0018


	//----- nvinfo : EIATTR_PARAM_CBANK
	.align		4
        /*0078*/ 	.byte	0x04, 0x0a
        /*007a*/ 	.short	(.L_132 - .L_131)
	.align		4
.L_131:
        /*007c*/ 	.word	index@(.nv.constant0._Z21initializeChromosomesP10chromosomePiii)
        /*0080*/ 	.short	0x0380
        /*0082*/ 	.short	0x0018


	//----- nvinfo : EIATTR_SW_WAR
	.align		4
.L_132:
        /*0084*/ 	.byte	0x04, 0x36
        /*0086*/ 	.short	(.L_134 - .L_133)
.L_133:
        /*0088*/ 	.word	0x00000008
.L_134:


//--------------------- .nv.info._Z10initKerneli  --------------------------
	.section	.nv.info._Z10initKerneli,"",@"SHT_CUDA_INFO"
	.sectionflags	@""
	.align	4


	//----- nvinfo : EIATTR_CUDA_API_VERSION
	.align		4
        /*0000*/ 	.byte	0x04, 0x37
        /*0002*/ 	.short	(.L_136 - .L_135)
.L_135:
        /*0004*/ 	.word	0x00000082


	//----- nvinfo : EIATTR_KPARAM_INFO
	.align		4
.L_136:
        /*0008*/ 	.byte	0x04, 0x17
        /*000a*/ 	.short	(.L_138 - .L_137)
.L_137:
        /*000c*/ 	.word	0x00000000
        /*0010*/ 	.short	0x0000
        /*0012*/ 	.short	0x0000
        /*0014*/ 	.byte	0x00, 0xf0, 0x11, 0x00


	//----- nvinfo : EIATTR_SPARSE_MMA_MASK
	.align		4
.L_138:
        /*0018*/ 	.byte	0x03, 0x50
        /*001a*/ 	.short	0x0000


	//----- nvinfo : EIATTR_MAXREG_COUNT
	.align		4
        /*001c*/ 	.byte	0x03, 0x1b
        /*001e*/ 	.short	0x00ff


	//----- nvinfo : EIATTR_EXTERNS
	.align		4
        /*0020*/ 	.byte	0x04, 0x0f
        /*0022*/ 	.short	(.L_140 - .L_139)


	//   ....[0]....
	.align		4
.L_139:
        /*0024*/ 	.word	index@(malloc)


	//----- nvinfo : EIATTR_MERCURY_ISA_VERSION
	.align		4
.L_140:
        /*0028*/ 	.byte	0x03, 0x5f
        /*002a*/ 	.short	0x0101


	//----- nvinfo : EIATTR_VRC_CTA_INIT_COUNT
	.align		4
        /*002c*/ 	.byte	0x02, 0x4a
	.zero		1
	.zero		1


	//----- nvinfo : EIATTR_SYSCALL_OFFSETS
	.align		4
        /*0030*/ 	.byte	0x04, 0x46
        /*0032*/ 	.short	(.L_142 - .L_141)


	//   ....[0]....
.L_141:
        /*0034*/ 	.word	0x000001a0


	//----- nvinfo : EIATTR_EXIT_INSTR_OFFSETS
	.align		4
.L_142:
        /*0038*/ 	.byte	0x04, 0x1c
        /*003a*/ 	.short	(.L_144 - .L_143)


	//   ....[0]....
.L_143:
        /*003c*/ 	.word	0x00000070


	//   ....[1]....
        /*0040*/ 	.word	0x00001110


	//----- nvinfo : EIATTR_CRS_STACK_SIZE
	.align		4
.L_144:
        /*0044*/ 	.byte	0x04, 0x1e
        /*0046*/ 	.short	(.L_146 - .L_145)
.L_145:
        /*0048*/ 	.word	0x00000000


	//----- nvinfo : EIATTR_CBANK_PARAM_SIZE
	.align		4
.L_146:
        /*004c*/ 	.byte	0x03, 0x19
        /*004e*/ 	.short	0x0004


	//----- nvinfo : EIATTR_PARAM_CBANK
	.align		4
        /*0050*/ 	.byte	0x04, 0x0a
        /*0052*/ 	.short	(.L_148 - .L_147)
	.align		4
.L_147:
        /*0054*/ 	.word	index@(.nv.constant0._Z10initKerneli)
        /*0058*/ 	.short	0x0380
        /*005a*/ 	.short	0x0004


	//----- nvinfo : EIATTR_SW_WAR
	.align		4
.L_148:
        /*005c*/ 	.byte	0x04, 0x36
        /*005e*/ 	.short	(.L_150 - .L_149)
.L_149:
        /*0060*/ 	.word	0x00000008
.L_150:


//--------------------- .nv.callgraph             --------------------------
	.section	.nv.callgraph,"",@"SHT_CUDA_CALLGRAPH"
	.align	4
	.sectionentsize	8
	.align		4
        /*0000*/ 	.word	0x00000000
	.align		4
        /*0004*/ 	.word	0xffffffff
	.align		4
        /*0008*/ 	.word	index@(_Z10initKerneli)
	.align		4
        /*000c*/ 	.word	index@(malloc)
	.align		4
        /*0010*/ 	.word	0x00000000
	.align		4
        /*0014*/ 	.word	0xfffffffe
	.align		4
        /*0018*/ 	.word	0x00000000
	.align		4
        /*001c*/ 	.word	0xfffffffd
	.align		4
        /*0020*/ 	.word	0x00000000
	.align		4
        /*0024*/ 	.word	0xfffffffc


//--------------------- .nv.constant4             --------------------------
	.section	.nv.constant4,"a",@progbits
	.align	8
	.align		8
.nv.constant4:
        /*0000*/ 	.dword	precalc_xorwow_matrix
	.align		8
        /*0008*/ 	.dword	precalc_xorwow_offset_matrix
	.align		8
        /*0010*/ 	.dword	mrg32k3aM1
	.align		8
        /*0018*/ 	.dword	mrg32k3aM2
	.align		8
        /*0020*/ 	.dword	mrg32k3aM1SubSeq
	.align		8
        /*0028*/ 	.dword	mrg32k3aM2SubSeq
	.align		8
        /*0030*/ 	.dword	mrg32k3aM1Seq
	.align		8
        /*0038*/ 	.dword	mrg32k3aM2Seq
	.align		8
        /*0040*/ 	.dword	CHROMOSOME_COUNT
	.align		8
        /*0048*/ 	.dword	states
	.align		8
        /*0050*/ 	.dword	malloc


//--------------------- .nv.constant3             --------------------------
	.section	.nv.constant3,"a",@progbits
	.align	8
.nv.constant3:
	.type		__cr_lgamma_table,@object
	.size		__cr_lgamma_table,(.L_8 - __cr_lgamma_table)
__cr_lgamma_table:
        /*0000*/ 	.byte	0x00, 0x00, 0x00, 0x00, 0x00, 0x00, 0x00, 0x00, 0x00, 0x00, 0x00, 0x00, 0x00, 0x00, 0x00, 0x00
        /*0010*/ 	.byte	0xef, 0x39, 0xfa, 0xfe, 0x42, 0x2e, 0xe6, 0x3f, 0x02, 0x20, 0x2a, 0xfa, 0x0b, 0xab, 0xfc, 0x3f
        /*0020*/ 	.byte	0xf9, 0x2c, 0x92, 0x7c, 0xa7, 0x6c, 0x09, 0x40, 0xc9, 0x79, 0x44, 0x3c, 0x64, 0x26, 0x13, 0x40
        /*0030*/ 	.byte	0xca, 0x01, 0xcf, 0x3a, 0x27, 0x51, 0x1a, 0x40, 0x30, 0xcc, 0x2d, 0xf3, 0xe1, 0x0c, 0x21, 0x40
        /*0040*/ 	.byte	0x0d, 0xb7, 0xfc, 0x82, 0x8e, 0x35, 0x25, 0x40
.L_8:


//--------------------- .text._Z10reduceCUDAILm1024EiEvPT0_S1_m --------------------------
	.section	.text._Z10reduceCUDAILm1024EiEvPT0_S1_m,"ax",@progbits
	.align	128
        .global         _Z10reduceCUDAILm1024EiEvPT0_S1_m
        .type           _Z10reduceCUDAILm1024EiEvPT0_S1_m,@function
        .size           _Z10reduceCUDAILm1024EiEvPT0_S1_m,(.L_x_146 - _Z10reduceCUDAILm1024EiEvPT0_S1_m)
        .other          _Z10reduceCUDAILm1024EiEvPT0_S1_m,@"STO_CUDA_ENTRY STV_DEFAULT"
_Z10reduceCUDAILm1024EiEvPT0_S1_m:
.text._Z10reduceCUDAILm1024EiEvPT0_S1_m:
[----:B------:R-:W-:Y:S01]  /*0000*/  LDC R1, c[0x0][0x37c] ;  /* 0x0000df00ff017b82 */ /* 0x000fe20000000800 */
[----:B------:R-:W0:Y:S07]  /*0010*/  S2R R0, SR_CTAID.X ;  /* 0x0000000000007919 */ /* 0x000e2e0000002500 */
[----:B------:R-:W1:Y:S01]  /*0020*/  S2UR UR5, SR_CgaCtaId ;  /* 0x00000000000579c3 */ /* 0x000e620000008800 */
[----:B------:R-:W2:Y:S01]  /*0030*/  LDCU.64 UR8, c[0x0][0x390] ;  /* 0x00007200ff0877ac */ /* 0x000ea20008000a00 */
[----:B------:R-:W-:Y:S01]  /*0040*/  BSSY.RECONVERGENT B0, `(.L_x_0) ;  /* 0x000001b000007945 */ /* 0x000fe20003800200 */
[----:B------:R-:W3:Y:S01]  /*0050*/  S2R R3, SR_TID.X ;  /* 0x0000000000037919 */ /* 0x000ee20000002100 */
[----:B------:R-:W-:Y:S01]  /*0060*/  UMOV UR4, 0x400 ;  /* 0x0000040000047882 */ /* 0x000fe20000000000 */
[----:B------:R-:W4:Y:S01]  /*0070*/  LDCU.64 UR6, c[0x0][0x358] ;  /* 0x00006b00ff0677ac */ /* 0x000f220008000a00 */
[----:B------:R-:W0:Y:S01]  /*0080*/  LDCU.64 UR10, c[0x0][0x380] ;  /* 0x00007000ff0a77ac */ /* 0x000e220008000a00 */
[----:B-1----:R-:W-:Y:S01]  /*0090*/  ULEA UR4, UR5, UR4, 0x18 ;  /* 0x0000000405047291 */ /* 0x002fe2000f8ec0ff */
[----:B0-----:R-:W-:-:S05]  /*00a0*/  IMAD.WIDE.U32 R4, R0, 0x400, RZ ;  /* 0x0000040000047825 */ /* 0x001fca00078e00ff */
[----:B---3--:R-:W-:Y:S02]  /*00b0*/  LEA R2, R3, UR4, 0x2 ;  /* 0x0000000403027c11 */ /* 0x008fe4000f8e10ff */
[----:B------:R-:W-:-:S03]  /*00c0*/  LOP3.LUT R6, R4, R3, RZ, 0xfc, !PT ;  /* 0x0000000304067212 */ /* 0x000fc600078efcff */
[----:B------:R0:W-:Y:S01]  /*00d0*/  STS [R2], RZ ;  /* 0x000000ff02007388 */ /* 0x0001e20000000800 */
[----:B--2---:R-:W-:-:S04]  /*00e0*/  ISETP.GE.U32.AND P0, PT, R6, UR8, PT ;  /* 0x0000000806007c0c */ /* 0x004fc8000bf06070 */
[----:B------:R-:W-:-:S13]  /*00f0*/  ISETP.GE.U32.AND.EX P0, PT, R5, UR9, PT, P0 ;  /* 0x0000000905007c0c */ /* 0x000fda000bf06100 */
[----:B0---4-:R-:W-:Y:S05]  /*0100*/  @P0 BRA `(.L_x_1) ;  /* 0x0000000000380947 */ /* 0x011fea0003800000 */
[----:B------:R-:W0:Y:S01]  /*0110*/  LDC R11, c[0x0][0x370] ;  /* 0x0000dc00ff0b7b82 */ /* 0x000e220000000800 */
[----:B------:R-:W-:Y:S01]  /*0120*/  BSSY.RECONVERGENT B1, `(.L_x_2) ;  /* 0x000000b000017945 */ /* 0x000fe20003800200 */
[----:B------:R-:W-:Y:S02]  /*0130*/  IMAD.MOV.U32 R4, RZ, RZ, R6 ;  /* 0x000000ffff047224 */ /* 0x000fe400078e0006 */
[----:B------:R-:W-:-:S07]  /*0140*/  IMAD.MOV.U32 R9, RZ, RZ, RZ ;  /* 0x000000ffff097224 */ /* 0x000fce00078e00ff */
.L_x_3:
[----:B------:R-:W-:-:S04]  /*0150*/  LEA R6, P0, R4, UR10, 0x2 ;  /* 0x0000000a04067c11 */ /* 0x000fc8000f8010ff */
[----:B------:R-:W-:-:S05]  /*0160*/  LEA.HI.X R7, R4, UR11, R5, 0x2, P0 ;  /* 0x0000000b04077c11 */ /* 0x000fca00080f1405 */
[----:B------:R-:W2:Y:S01]  /*0170*/  LDG.E R6, desc[UR6][R6.64] ;  /* 0x0000000606067981 */ /* 0x000ea2000c1e1900 */
[----:B0-----:R-:W-:-:S03]  /*0180*/  IMAD.WIDE.U32 R4, R11, 0x400, R4 ;  /* 0x000004000b047825 */ /* 0x001fc600078e0004 */
[----:B------:R-:W-:-:S04]  /*0190*/  ISETP.GE.U32.AND P0, PT, R4, UR8, PT ;  /* 0x0000000804007c0c */ /* 0x000fc8000bf06070 */
[----:B------:R-:W-:Y:S01]  /*01a0*/  ISETP.GE.U32.AND.EX P0, PT, R5, UR9, PT, P0 ;  /* 0x0000000905007c0c */ /* 0x000fe2000bf06100 */
[----:B--2---:R-:W-:-:S12]  /*01b0*/  IMAD.IADD R9, R6, 0x1, R9 ;  /* 0x0000000106097824 */ /* 0x004fd800078e0209 */
[----:B------:R-:W-:Y:S05]  /*01c0*/  @!P0 BRA `(.L_x_3) ;  /* 0xfffffffc00e08947 */ /* 0x000fea000383ffff */
[----:B------:R-:W-:Y:S05]  /*01d0*/  BSYNC.RECONVERGENT B1 ;  /* 0x0000000000017941 */ /* 0x000fea0003800200 */
.L_x_2:
[----:B------:R0:W-:Y:S02]  /*01e0*/  STS [R2], R9 ;  /* 0x0000000902007388 */ /* 0x0001e40000000800 */
.L_x_1:
[----:B------:R-:W-:Y:S05]  /*01f0*/  BSYNC.RECONVERGENT B0 ;  /* 0x0000000000007941 */ /* 0x000fea0003800200 */
.L_x_0:
[----:B------:R-:W-:Y:S01]  /*0200*/  BAR.SYNC.DEFER_BLOCKING 0x0 ;  /* 0x0000000000007b1d */ /* 0x000fe20000010000 */
[C---:B------:R-:W-:Y:S02]  /*0210*/  ISETP.GT.U32.AND P0, PT, R3.reuse, 0x1ff, PT ;  /* 0x000001ff0300780c */ /* 0x040fe40003f04070 */
[----:B------:R-:W-:-:S11]  /*0220*/  ISETP.GT.U32.AND P1, PT, R3, 0xff, PT ;  /* 0x000000ff0300780c */ /* 0x000fd60003f24070 */
[----:B------:R-:W-:Y:S04]  /*0230*/  @!P0 LDS R4, [R2+0x800] ;  /* 0x0008000002048984 */ /* 0x000fe80000000800 */
[----:B------:R-:W1:Y:S02]  /*0240*/  @!P0 LDS R5, [R2] ;  /* 0x0000000002058984 */ /* 0x000e640000000800 */
[----:B-1----:R-:W-:-:S05]  /*0250*/  @!P0 IMAD.IADD R5, R4, 0x1, R5 ;  /* 0x0000000104058824 */ /* 0x002fca00078e0205 */
[----:B------:R-:W-:Y:S01]  /*0260*/  @!P0 STS [R2], R5 ;  /* 0x0000000502008388 */ /* 0x000fe20000000800 */
[----:B------:R-:W-:Y:S01]  /*0270*/  BAR.SYNC.DEFER_BLOCKING 0x0 ;  /* 0x0000000000007b1d */ /* 0x000fe20000010000 */
[----:B------:R-:W-:-:S05]  /*0280*/  ISETP.GT.U32.AND P0, PT, R3, 0x7f, PT ;  /* 0x0000007f0300780c */ /* 0x000fca0003f04070 */
[----:B------:R-:W-:Y:S04]  /*0290*/  @!P1 LDS R4, [R2+0x400] ;  /* 0x0004000002049984 */ /* 0x000fe80000000800 */
[----:B------:R-:W1:Y:S02]  /*02a0*/  @!P1 LDS R7, [R2] ;  /* 0x0000000002079984 */ /* 0x000e640000000800 */
[----:B-1----:R-:W-:-:S05]  /*02b0*/  @!P1 IMAD.IADD R7, R4, 0x1, R7 ;  /* 0x0000000104079824 */ /* 0x002fca00078e0207 */
[----:B------:R-:W-:Y:S01]  /*02c0*/  @!P1 STS [R2], R7 ;  /* 0x0000000702009388 */ /* 0x000fe20000000800 */
[----:B------:R-:W-:Y:S01]  /*02d0*/  BAR.SYNC.DEFER_BLOCKING 0x0 ;  /* 0x0000000000007b1d */ /* 0x000fe20000010000 */
[----:B------:R-:W-:-:S05]  /*02e0*/  ISETP.GT.U32.AND P1, PT, R3, 0x3f, PT ;  /* 0x0000003f0300780c */ /* 0x000fca0003f24070 */
[----:B------:R-:W-:Y:S04]  /*02f0*/  @!P0 LDS R4, [R2+0x200] ;  /* 0x0002000002048984 */ /* 0x000fe80000000800 */
[----:B0-----:R-:W0:Y:S02]  /*0300*/  @!P0 LDS R9, [R2] ;  /* 0x0000000002098984 */ /* 0x001e240000000800 */
[----:B0-----:R-:W-:-:S05]  /*0310*/  @!P0 IMAD.IADD R9, R4, 0x1, R9 ;  /* 0x0000000104098824 */ /* 0x001fca00078e0209 */
[----:B------:R-:W-:Y:S01]  /*0320*/  @!P0 STS [R2], R9 ;  /* 0x0000000902008388 */ /* 0x000fe20000000800 */
[----:B------:R-:W-:Y:S01]  /*0330*/  BAR.SYNC.DEFER_BLOCKING 0x0 ;  /* 0x0000000000007b1d */ /* 0x000fe20000010000 */
[----:B------:R-:W-:-:S05]  /*0340*/  ISETP.GT.U32.AND P0, PT, R3, 0x1f, PT ;  /* 0x0000001f0300780c */ /* 0x000fca0003f04070 */
[----:B------:R-:W-:Y:S04]  /*0350*/  @!P1 LDS R4, [R2+0x100] ;  /* 0x0001000002049984 */ /* 0x000fe80000000800 */
[----:B------:R-:W0:Y:S02]  /*0360*/  @!P1 LDS R5, [R2] ;  /* 0x0000000002059984 */ /* 0x000e240000000800 */
[----:B0-----:R-:W-:-:S05]  /*0370*/  @!P1 IADD3 R5, PT, PT, R4, R5, RZ ;  /* 0x0000000504059210 */ /* 0x001fca0007ffe0ff */
[----:B------:R0:W-:Y:S01]  /*0380*/  @!P1 STS [R2], R5 ;  /* 0x0000000502009388 */ /* 0x0001e20000000800 */
[----:B------:R-:W-:Y:S06]  /*0390*/  BAR.SYNC.DEFER_BLOCKING 0x0 ;  /* 0x0000000000007b1d */ /* 0x000fec0000010000 */
[----:B------:R-:W-:Y:S05]  /*03a0*/  @P0 EXIT ;  /* 0x000000000000094d */ /* 0x000fea0003800000 */
[----:B------:R-:W-:Y:S01]  /*03b0*/  LDS R4, [R2+0x80] ;  /* 0x0000800002047984 */ /* 0x000fe20000000800 */
[----:B------:R-:W-:-:S03]  /*03c0*/  ISETP.NE.AND P0, PT, R3, RZ, PT ;  /* 0x000000ff0300720c */ /* 0x000fc60003f05270 */
[----:B0-----:R-:W0:Y:S02]  /*03d0*/  LDS R5, [R2] ;  /* 0x0000000002057984 */ /* 0x001e240000000800 */
[----:B0-----:R-:W-:-:S05]  /*03e0*/  IMAD.IADD R5, R4, 0x1, R5 ;  /* 0x0000000104057824 */ /* 0x001fca00078e0205 */
[----:B------:R-:W-:Y:S04]  /*03f0*/  STS [R2], R5 ;  /* 0x0000000502007388 */ /* 0x000fe80000000800 */
[----:B------:R-:W-:Y:S04]  /*0400*/  LDS R4, [R2+0x40] ;  /* 0x0000400002047984 */ /* 0x000fe80000000800 */
[----:B------:R-:W0:Y:S02]  /*0410*/  LDS R7, [R2] ;  /* 0x0000000002077984 */ /* 0x000e240000000800 */
        /* <DEDUP_REMOVED lines=8> */
[----:B0-----:R-:W-:-:S05]  /*04a0*/  IADD3 R11, PT, PT, R4, R11, RZ ;  /* 0x0000000b040b7210 */ /* 0x001fca0007ffe0ff */
        /* <DEDUP_REMOVED lines=8> */
[----:B------:R0:W-:Y:S01]  /*0530*/  STS [R2], R7 ;  /* 0x0000000702007388 */ /* 0x0001e20000000800 */
[----:B------:R-:W-:Y:S05]  /*0540*/  @P0 EXIT ;  /* 0x000000000000094d */ /* 0x000fea0003800000 */
[----:B------:R-:W1:Y:S01]  /*0550*/  LDS R5, [UR4] ;  /* 0x00000004ff057984 */ /* 0x000e620008000800 */
[----:B0-----:R-:W0:Y:S02]  /*0560*/  LDC.64 R2, c[0x0][0x388] ;  /* 0x0000e200ff027b82 */ /* 0x001e240000000a00 */
[----:B0-----:R-:W-:-:S05]  /*0570*/  IMAD.WIDE.U32 R2, R0, 0x4, R2 ;  /* 0x0000000400027825 */ /* 0x001fca00078e0002 */
[----:B-1----:R-:W-:Y:S01]  /*0580*/  STG.E desc[UR6][R2.64], R5 ;  /* 0x0000000502007986 */ /* 0x002fe2000c101906 */
[----:B------:R-:W-:Y:S05]  /*0590*/  EXIT ;  /* 0x000000000000794d */ /* 0x000fea0003800000 */
.L_x_4:
[----:B------:R-:W-:-:S00]  /*05a0*/  BRA `(.L_x_4) ;  /* 0xfffffffc00fc7947 */ /* 0x000fc0000383ffff */
[----:B------:R-:W-:-:S00]  /*05b0*/  NOP ;  /* 0x0000000000007918 */ /* 0x000fc00000000000 */
        /* <DEDUP_REMOVED lines=12> */
.L_x_146:


//--------------------- .text._Z23GPUreproduceChromosomesP10chromosomeS0_Piii --------------------------
	.section	.text._Z23GPUreproduceChromosomesP10chromosomeS0_Piii,"ax",@progbits
	.align	128
        .global         _Z23GPUreproduceChromosomesP10chromosomeS0_Piii
        .type           _Z23GPUreproduceChromosomesP10chromosomeS0_Piii,@function
        .size           _Z23GPUreproduceChromosomesP10chromosomeS0_Piii,(.L_x_147 - _Z23GPUreproduceChromosomesP10chromosomeS0_Piii)
        .other          _Z23GPUreproduceChromosomesP10chromosomeS0_Piii,@"STO_CUDA_ENTRY STV_DEFAULT"
_Z23GPUreproduceChromosomesP10chromosomeS0_Piii:
.text._Z23GPUreproduceChromosomesP10chromosomeS0_Piii:
[----:B------:R-:W-:Y:S01]  /*0000*/  LDC R1, c[0x0][0x37c] ;  /* 0x0000df00ff017b82 */ /* 0x000fe20000000800 */
[----:B------:R-:W0:Y:S07]  /*0010*/  S2R R0, SR_TID.X ;  /* 0x0000000000007919 */ /* 0x000e2e0000002100 */
[----:B------:R-:W0:Y:S01]  /*0020*/  S2UR UR4, SR_CTAID.X ;  /* 0x00000000000479c3 */ /* 0x000e220000002500 */
[----:B------:R-:W1:Y:S01]  /*0030*/  LDCU.64 UR10, c[0x0][0x358] ;  /* 0x00006b00ff0a77ac */ /* 0x000e620008000a00 */
[----:B------:R-:W-:Y:S06]  /*0040*/  BSSY.RECONVERGENT B0, `(.L_x_5) ;  /* 0x0000261000007945 */ /* 0x000fec0003800200 */
[----:B------:R-:W0:Y:S01]  /*0050*/  LDC R3, c[0x0][0x360] ;  /* 0x0000d800ff037b82 */ /* 0x000e220000000800 */
[----:B------:R-:W2:Y:S01]  /*0060*/  LDCU UR5, c[0x0][0x370] ;  /* 0x00006e00ff0577ac */ /* 0x000ea20008000800 */
[----:B0-----:R-:W-:-:S02]  /*0070*/  IMAD R0, R3, UR4, R0 ;  /* 0x0000000403007c24 */ /* 0x001fc4000f8e0200 */
[----:B--2---:R-:W-:-:S03]  /*0080*/  IMAD R3, R3, UR5, RZ ;  /* 0x0000000503037c24 */ /* 0x004fc6000f8e02ff */
[----:B------:R-:W-:-:S13]  /*0090*/  ISETP.GT.AND P0, PT, R0, 0x4, PT ;  /* 0x000000040000780c */ /* 0x000fda0003f04270 */
[----:B-1----:R-:W-:Y:S05]  /*00a0*/  @P0 BRA `(.L_x_6) ;  /* 0x0000002400680947 */ /* 0x002fea0003800000 */
[----:B------:R-:W0:Y:S02]  /*00b0*/  LDC R2, c[0x0][0x39c] ;  /* 0x0000e700ff027b82 */ /* 0x000e240000000800 */
[----:B0-----:R-:W-:-:S13]  /*00c0*/  ISETP.GT.AND P0, PT, R2, RZ, PT ;  /* 0x000000ff0200720c */ /* 0x001fda0003f04270 */
[----:B------:R-:W-:Y:S05]  /*00d0*/  @P0 BRA `(.L_x_7) ;  /* 0x0000000000c00947 */ /* 0x000fea0003800000 */
[----:B------:R-:W0:Y:S01]  /*00e0*/  LDC.64 R4, c[0x4][0x48] ;  /* 0x01001200ff047b82 */ /* 0x000e220000000a00 */
[----:B------:R-:W-:-:S07]  /*00f0*/  IMAD.MOV.U32 R2, RZ, RZ, R0 ;  /* 0x000000ffff027224 */ /* 0x000fce00078e0000 */
.L_x_8:
[----:B0-2---:R-:W-:-:S05]  /*0100*/  IMAD.WIDE R6, R2, 0x8, R4 ;  /* 0x0000000802067825 */ /* 0x005fca00078e0204 */
[----:B------:R-:W2:Y:S04]  /*0110*/  LDG.E.64 R8, desc[UR10][R6.64] ;  /* 0x0000000a06087981 */ /* 0x000ea8000c1e1b00 */
[----:B--2---:R-:W2:Y:S04]  /*0120*/  LDG.E.64 R10, desc[UR10][R8.64] ;  /* 0x0000000a080a7981 */ /* 0x004ea8000c1e1b00 */
[----:B------:R-:W3:Y:S04]  /*0130*/  LDG.E.64 R12, desc[UR10][R8.64+0x10] ;  /* 0x0000100a080c7981 */ /* 0x000ee8000c1e1b00 */
[----:B------:R-:W4:Y:S01]  /*0140*/  LDG.E.64 R14, desc[UR10][R8.64+0x8] ;  /* 0x0000080a080e7981 */ /* 0x000f22000c1e1b00 */
[----:B--2---:R-:W-:Y:S01]  /*0150*/  SHF.R.U32.HI R16, RZ, 0x2, R11 ;  /* 0x00000002ff107819 */ /* 0x004fe2000001160b */
[----:B------:R-:W-:-:S03]  /*0160*/  VIADD R20, R10, 0xb0f8a ;  /* 0x000b0f8a0a147836 */ /* 0x000fc60000000000 */
[----:B------:R-:W-:Y:S01]  /*0170*/  LOP3.LUT R16, R16, R11, RZ, 0x3c, !PT ;  /* 0x0000000b10107212 */ /* 0x000fe200078e3cff */
[----:B---3--:R-:W-:Y:S01]  /*0180*/  IMAD.SHL.U32 R11, R13, 0x10, RZ ;  /* 0x000000100d0b7824 */ /* 0x008fe200078e00ff */
[----:B------:R0:W-:Y:S01]  /*0190*/  STG.E.64 desc[UR10][R8.64+0x8], R12 ;  /* 0x0000080c08007986 */ /* 0x0001e2000c101b0a */
[----:B----4-:R-:W-:Y:S02]  /*01a0*/  SHF.R.U32.HI R19, RZ, 0x2, R14 ;  /* 0x00000002ff137819 */ /* 0x010fe4000001160e */
[C---:B------:R-:W-:Y:S02]  /*01b0*/  IMAD.SHL.U32 R17, R16.reuse, 0x2, RZ ;  /* 0x0000000210117824 */ /* 0x040fe400078e00ff */
[----:B------:R-:W-:Y:S01]  /*01c0*/  IMAD.MOV.U32 R21, RZ, RZ, R15 ;  /* 0x000000ffff157224 */ /* 0x000fe200078e000f */
[----:B------:R-:W-:Y:S02]  /*01d0*/  LOP3.LUT R19, R19, R14, RZ, 0x3c, !PT ;  /* 0x0000000e13137212 */ /* 0x000fe400078e3cff */
[----:B------:R-:W-:-:S02]  /*01e0*/  LOP3.LUT R16, R16, R17, R11, 0x96, !PT ;  /* 0x0000001110107212 */ /* 0x000fc400078e960b */
[----:B------:R-:W-:Y:S01]  /*01f0*/  STG.E.64 desc[UR10][R8.64], R20 ;  /* 0x0000001408007986 */ /* 0x000fe2000c101b0a */
[----:B------:R-:W-:Y:S01]  /*0200*/  IMAD.SHL.U32 R11, R19, 0x2, RZ ;  /* 0x00000002130b7824 */ /* 0x000fe200078e00ff */
[----:B------:R-:W-:-:S04]  /*0210*/  LOP3.LUT R18, R16, R13, RZ, 0x3c, !PT ;  /* 0x0000000d10127212 */ /* 0x000fc800078e3cff */
[----:B------:R-:W-:-:S04]  /*0220*/  SHF.L.U32 R14, R18, 0x4, RZ ;  /* 0x00000004120e7819 */ /* 0x000fc800000006ff */
[----:B------:R-:W-:-:S04]  /*0230*/  LOP3.LUT R19, R19, R11, R14, 0x96, !PT ;  /* 0x0000000b13137212 */ /* 0x000fc800078e960e */
[----:B------:R-:W-:-:S05]  /*0240*/  LOP3.LUT R19, R19, R18, RZ, 0x3c, !PT ;  /* 0x0000001213137212 */ /* 0x000fca00078e3cff */
[----:B------:R1:W-:Y:S04]  /*0250*/  STG.E.64 desc[UR10][R8.64+0x10], R18 ;  /* 0x0000101208007986 */ /* 0x0003e8000c101b0a */
[----:B------:R-:W2:Y:S04]  /*0260*/  LDG.E.64 R6, desc[UR10][R6.64] ;  /* 0x0000000a06067981 */ /* 0x000ea8000c1e1b00 */
[----:B--2---:R-:W2:Y:S04]  /*0270*/  LDG.E.64 R10, desc[UR10][R6.64] ;  /* 0x0000000a060a7981 */ /* 0x004ea8000c1e1b00 */
[----:B------:R-:W3:Y:S04]  /*0280*/  LDG.E.64 R14, desc[UR10][R6.64+0x10] ;  /* 0x0000100a060e7981 */ /* 0x000ee8000c1e1b00 */
[----:B------:R-:W0:Y:S01]  /*0290*/  LDG.E.64 R16, desc[UR10][R6.64+0x8] ;  /* 0x0000080a06107981 */ /* 0x000e22000c1e1b00 */
[----:B------:R-:W-:-:S05]  /*02a0*/  IMAD.IADD R2, R3, 0x1, R2 ;  /* 0x0000000103027824 */ /* 0x000fca00078e0202 */
[----:B------:R-:W-:Y:S02]  /*02b0*/  ISETP.GE.AND P0, PT, R2, 0x5, PT ;  /* 0x000000050200780c */ /* 0x000fe40003f06270 */
[----:B--2---:R-:W-:-:S04]  /*02c0*/  SHF.R.U32.HI R22, RZ, 0x2, R11 ;  /* 0x00000002ff167819 */ /* 0x004fc8000001160b */
[----:B------:R-:W-:Y:S01]  /*02d0*/  LOP3.LUT R22, R22, R11, RZ, 0x3c, !PT ;  /* 0x0000000b16167212 */ /* 0x000fe200078e3cff */
[----:B---3--:R-:W-:Y:S01]  /*02e0*/  IMAD.SHL.U32 R11, R15, 0x10, RZ ;  /* 0x000000100f0b7824 */ /* 0x008fe200078e00ff */
[----:B------:R2:W-:Y:S01]  /*02f0*/  STG.E.64 desc[UR10][R6.64+0x8], R14 ;  /* 0x0000080e06007986 */ /* 0x0005e2000c101b0a */
[----:B0-----:R-:W-:Y:S02]  /*0300*/  SHF.R.U32.HI R13, RZ, 0x2, R16 ;  /* 0x00000002ff0d7819 */ /* 0x001fe40000011610 */
[----:B------:R-:W-:Y:S02]  /*0310*/  IMAD.SHL.U32 R23, R22, 0x2, RZ ;  /* 0x0000000216177824 */ /* 0x000fe400078e00ff */
[----:B------:R-:W-:Y:S01]  /*0320*/  LOP3.LUT R13, R13, R16, RZ, 0x3c, !PT ;  /* 0x000000100d0d7212 */ /* 0x000fe200078e3cff */
[----:B------:R-:W-:Y:S02]  /*0330*/  VIADD R16, R10, 0xb0f8a ;  /* 0x000b0f8a0a107836 */ /* 0x000fe40000000000 */
[----:B------:R-:W-:-:S02]  /*0340*/  LOP3.LUT R22, R22, R23, R11, 0x96, !PT ;  /* 0x0000001716167212 */ /* 0x000fc400078e960b */
[----:B-1----:R-:W-:Y:S02]  /*0350*/  SHF.L.U32 R9, R13, 0x1, RZ ;  /* 0x000000010d097819 */ /* 0x002fe400000006ff */
[----:B------:R-:W-:Y:S01]  /*0360*/  LOP3.LUT R22, R22, R15, RZ, 0x3c, !PT ;  /* 0x0000000f16167212 */ /* 0x000fe200078e3cff */
[----:B------:R2:W-:Y:S04]  /*0370*/  STG.E.64 desc[UR10][R6.64], R16 ;  /* 0x0000001006007986 */ /* 0x0005e8000c101b0a */
[----:B------:R-:W-:-:S05]  /*0380*/  IMAD.SHL.U32 R8, R22, 0x10, RZ ;  /* 0x0000001016087824 */ /* 0x000fca00078e00ff */
[----:B------:R-:W-:-:S04]  /*0390*/  LOP3.LUT R9, R13, R9, R8, 0x96, !PT ;  /* 0x000000090d097212 */ /* 0x000fc800078e9608 */
[----:B------:R-:W-:-:S05]  /*03a0*/  LOP3.LUT R23, R9, R22, RZ, 0x3c, !PT ;  /* 0x0000001609177212 */ /* 0x000fca00078e3cff */
[----:B------:R2:W-:Y:S01]  /*03b0*/  STG.E.64 desc[UR10][R6.64+0x10], R22 ;  /* 0x0000101606007986 */ /* 0x0005e2000c101b0a */
[----:B------:R-:W-:Y:S05]  /*03c0*/  @!P0 BRA `(.L_x_8) ;  /* 0xfffffffc004c8947 */ /* 0x000fea000383ffff */
[----:B------:R-:W-:Y:S05]  /*03d0*/  BRA `(.L_x_6) ;  /* 0x00000020009c7947 */ /* 0x000fea0003800000 */
.L_x_7:
[----:B------:R-:W-:Y:S01]  /*03e0*/  LOP3.LUT R2, R2, 0x3, RZ, 0xc0, !PT ;  /* 0x0000000302027812 */ /* 0x000fe200078ec0ff */
[----:B------:R-:W-:-:S07]  /*03f0*/  IMAD.MOV.U32 R4, RZ, RZ, R0 ;  /* 0x000000ffff047224 */ /* 0x000fce00078e0000 */
.L_x_63:
[----:B0----5:R-:W0:Y:S02]  /*0400*/  LDC.64 R20, c[0x4][0x48] ;  /* 0x01001200ff147b82 */ /* 0x021e240000000a00 */
[----:B0-----:R-:W-:-:S05]  /*0410*/  IMAD.WIDE R20, R4, 0x8, R20 ;  /* 0x0000000804147825 */ /* 0x001fca00078e0214 */
[----:B------:R-:W2:Y:S04]  /*0420*/  LDG.E.64 R12, desc[UR10][R20.64] ;  /* 0x0000000a140c7981 */ /* 0x000ea8000c1e1b00 */
[----:B--2---:R-:W2:Y:S04]  /*0430*/  LDG.E.64 R14, desc[UR10][R12.64] ;  /* 0x0000000a0c0e7981 */ /* 0x004ea8000c1e1b00 */
[----:B------:R-:W3:Y:S04]  /*0440*/  LDG.E.64 R10, desc[UR10][R12.64+0x10] ;  /* 0x0000100a0c0a7981 */ /* 0x000ee8000c1e1b00 */
[----:B------:R-:W4:Y:S01]  /*0450*/  LDG.E.64 R8, desc[UR10][R12.64+0x8] ;  /* 0x0000080a0c087981 */ /* 0x000f22000c1e1b00 */
[----:B------:R-:W0:Y:S01]  /*0460*/  LDC.64 R24, c[0x0][0x390] ;  /* 0x0000e400ff187b82 */ /* 0x000e220000000a00 */
[----:B--2---:R-:W-:Y:S01]  /*0470*/  SHF.R.U32.HI R16, RZ, 0x2, R15 ;  /* 0x00000002ff107819 */ /* 0x004fe2000001160f */
[----:B-1----:R-:W-:-:S03]  /*0480*/  VIADD R22, R14, 0x587c5 ;  /* 0x000587c50e167836 */ /* 0x002fc60000000000 */
[----:B------:R-:W-:Y:S01]  /*0490*/  LOP3.LUT R16, R16, R15, RZ, 0x3c, !PT ;  /* 0x0000000f10107212 */ /* 0x000fe200078e3cff */
[----:B---3--:R-:W-:Y:S01]  /*04a0*/  IMAD.MOV.U32 R19, RZ, RZ, R10 ;  /* 0x000000ffff137224 */ /* 0x008fe200078e000a */
[----:B------:R-:W-:Y:S01]  /*04b0*/  SHF.L.U32 R7, R11, 0x4, RZ ;  /* 0x000000040b077819 */ /* 0x000fe200000006ff */
[----:B----4-:R-:W-:Y:S02]  /*04c0*/  IMAD.MOV.U32 R23, RZ, RZ, R8 ;  /* 0x000000ffff177224 */ /* 0x010fe400078e0008 */
[----:B------:R-:W-:-:S03]  /*04d0*/  IMAD.SHL.U32 R15, R16, 0x2, RZ ;  /* 0x00000002100f7824 */ /* 0x000fc600078e00ff */
[----:B------:R1:W-:Y:S02]  /*04e0*/  STG.E.64 desc[UR10][R12.64], R22 ;  /* 0x000000160c007986 */ /* 0x0003e4000c101b0a */
[----:B------:R-:W-:Y:S01]  /*04f0*/  LOP3.LUT R18, R16, R15, R7, 0x96, !PT ;  /* 0x0000000f10127212 */ /* 0x000fe200078e9607 */
[----:B------:R-:W-:Y:S01]  /*0500*/  IMAD.MOV.U32 R16, RZ, RZ, R11 ;  /* 0x000000ffff107224 */ /* 0x000fe200078e000b */
[----:B------:R-:W2:Y:S02]  /*0510*/  LDC R7, c[0x0][0x398] ;  /* 0x0000e600ff077b82 */ /* 0x000ea40000000800 */
[----:B------:R-:W-:Y:S02]  /*0520*/  LOP3.LUT R17, R18, R11, RZ, 0x3c, !PT ;  /* 0x0000000b12117212 */ /* 0x000fe400078e3cff */
[----:B------:R-:W-:-:S03]  /*0530*/  MOV R18, R9 ;  /* 0x0000000900127202 */ /* 0x000fc60000000f00 */
[----:B------:R3:W-:Y:S04]  /*0540*/  STG.E.64 desc[UR10][R12.64+0x10], R16 ;  /* 0x000010100c007986 */ /* 0x0007e8000c101b0a */
[----:B------:R4:W-:Y:S04]  /*0550*/  STG.E.64 desc[UR10][R12.64+0x8], R18 ;  /* 0x000008120c007986 */ /* 0x0009e8000c101b0a */
[----:B0-----:R-:W5:Y:S01]  /*0560*/  LDG.E R28, desc[UR10][R24.64] ;  /* 0x0000000a181c7981 */ /* 0x001f62000c1e1900 */
[----:B-1----:R-:W-:Y:S01]  /*0570*/  IADD3 R22, PT, PT, R17, R22, RZ ;  /* 0x0000001611167210 */ /* 0x002fe20007ffe0ff */
[----:B------:R-:W-:Y:S01]  /*0580*/  BSSY.RECONVERGENT B1, `(.L_x_9) ;  /* 0x0000030000017945 */ /* 0x000fe20003800200 */
[----:B---3--:R-:W-:-:S02]  /*0590*/  IMAD.MOV.U32 R16, RZ, RZ, R5 ;  /* 0x000000ffff107224 */ /* 0x008fc400078e0005 */
[----:B------:R-:W-:Y:S01]  /*05a0*/  HFMA2 R5, -RZ, RZ, 0, 0 ;  /* 0x00000000ff057431 */ /* 0x000fe200000001ff */
[----:B--2---:R-:W0:Y:S01]  /*05b0*/  I2F.U32.RP R15, R7 ;  /* 0x00000007000f7306 */ /* 0x004e220000209000 */
[----:B------:R-:W-:-:S07]  /*05c0*/  ISETP.NE.U32.AND P1, PT, R7, RZ, PT ;  /* 0x000000ff0700720c */ /* 0x000fce0003f25070 */
[----:B0-----:R-:W0:Y:S02]  /*05d0*/  MUFU.RCP R15, R15 ;  /* 0x0000000f000f7308 */ /* 0x001e240000001000 */
[----:B0-----:R-:W-:-:S06]  /*05e0*/  VIADD R26, R15, 0xffffffe ;  /* 0x0ffffffe0f1a7836 */ /* 0x001fcc0000000000 */
[----:B------:R0:W1:Y:S02]  /*05f0*/  F2I.FTZ.U32.TRUNC.NTZ R27, R26 ;  /* 0x0000001a001b7305 */ /* 0x000064000021f000 */
[----:B0-----:R-:W-:Y:S02]  /*0600*/  IMAD.MOV.U32 R26, RZ, RZ, RZ ;  /* 0x000000ffff1a7224 */ /* 0x001fe400078e00ff */
[----:B-1----:R-:W-:-:S04]  /*0610*/  IMAD.MOV R29, RZ, RZ, -R27 ;  /* 0x000000ffff1d7224 */ /* 0x002fc800078e0a1b */
[----:B------:R-:W-:-:S04]  /*0620*/  IMAD R29, R29, R7, RZ ;  /* 0x000000071d1d7224 */ /* 0x000fc800078e02ff */
[----:B------:R-:W-:-:S06]  /*0630*/  IMAD.HI.U32 R27, R27, R29, R26 ;  /* 0x0000001d1b1b7227 */ /* 0x000fcc00078e001a */
[----:B------:R-:W-:-:S04]  /*0640*/  IMAD.HI.U32 R27, R27, R22, RZ ;  /* 0x000000161b1b7227 */ /* 0x000fc800078e00ff */
[----:B------:R-:W-:-:S04]  /*0650*/  IMAD.MOV R27, RZ, RZ, -R27 ;  /* 0x000000ffff1b7224 */ /* 0x000fc800078e0a1b */
[----:B------:R-:W-:-:S05]  /*0660*/  IMAD R22, R7, R27, R22 ;  /* 0x0000001b07167224 */ /* 0x000fca00078e0216 */
[----:B------:R-:W-:-:S13]  /*0670*/  ISETP.GE.U32.AND P0, PT, R22, R7, PT ;  /* 0x000000071600720c */ /* 0x000fda0003f06070 */
[----:B------:R-:W-:-:S05]  /*0680*/  @P0 IMAD.IADD R22, R22, 0x1, -R7 ;  /* 0x0000000116160824 */ /* 0x000fca00078e0a07 */
[----:B------:R-:W-:-:S13]  /*0690*/  ISETP.GE.U32.AND P0, PT, R22, R7, PT ;  /* 0x000000071600720c */ /* 0x000fda0003f06070 */
[----:B------:R-:W-:Y:S01]  /*06a0*/  @P0 IMAD.IADD R22, R22, 0x1, -R7 ;  /* 0x0000000116160824 */ /* 0x000fe200078e0a07 */
[----:B------:R-:W-:-:S04]  /*06b0*/  @!P1 LOP3.LUT R22, RZ, R7, RZ, 0x33, !PT ;  /* 0x00000007ff169212 */ /* 0x000fc800078e33ff */
[----:B-----5:R-:W-:-:S13]  /*06c0*/  ISETP.GE.AND P0, PT, R28, R22, PT ;  /* 0x000000161c00720c */ /* 0x020fda0003f06270 */
[----:B----4-:R-:W-:Y:S05]  /*06d0*/  @P0 BRA `(.L_x_10) ;  /* 0x0000000000600947 */ /* 0x010fea0003800000 */
[----:B------:R-:W2:Y:S01]  /*06e0*/  LDG.E R15, desc[UR10][R24.64+0x4] ;  /* 0x0000040a180f7981 */ /* 0x000ea2000c1e1900 */
[----:B------:R-:W-:Y:S02]  /*06f0*/  IMAD.MOV.U32 R5, RZ, RZ, 0x1 ;  /* 0x00000001ff057424 */ /* 0x000fe400078e00ff */
[--C-:B--2---:R-:W-:Y:S02]  /*0700*/  IMAD.IADD R19, R28, 0x1, R15.reuse ;  /* 0x000000011c137824 */ /* 0x104fe400078e020f */
[----:B------:R-:W-:-:S03]  /*0710*/  IMAD.MOV.U32 R28, RZ, RZ, R15 ;  /* 0x000000ffff1c7224 */ /* 0x000fc600078e000f */
[----:B------:R-:W-:-:S13]  /*0720*/  ISETP.GE.AND P0, PT, R19, R22, PT ;  /* 0x000000161300720c */ /* 0x000fda0003f06270 */
[----:B------:R-:W-:Y:S05]  /*0730*/  @P0 BRA `(.L_x_10) ;  /* 0x0000000000480947 */ /* 0x000fea0003800000 */
[----:B------:R-:W2:Y:S01]  /*0740*/  LDG.E R28, desc[UR10][R24.64+0x8] ;  /* 0x0000080a181c7981 */ /* 0x000ea2000c1e1900 */
[----:B------:R-:W-:Y:S01]  /*0750*/  MOV R5, 0x2 ;  /* 0x0000000200057802 */ /* 0x000fe20000000f00 */
[----:B--2---:R-:W-:-:S05]  /*0760*/  IMAD.IADD R19, R19, 0x1, R28 ;  /* 0x0000000113137824 */ /* 0x004fca00078e021c */
[----:B------:R-:W-:-:S13]  /*0770*/  ISETP.GE.AND P0, PT, R19, R22, PT ;  /* 0x000000161300720c */ /* 0x000fda0003f06270 */
[----:B------:R-:W-:Y:S05]  /*0780*/  @P0 BRA `(.L_x_10) ;  /* 0x0000000000340947 */ /* 0x000fea0003800000 */
[----:B------:R-:W2:Y:S01]  /*0790*/  LDG.E R28, desc[UR10][R24.64+0xc] ;  /* 0x00000c0a181c7981 */ /* 0x000ea2000c1e1900 */
[----:B------:R-:W-:Y:S02]  /*07a0*/  IMAD.MOV.U32 R5, RZ, RZ, 0x3 ;  /* 0x00000003ff057424 */ /* 0x000fe400078e00ff */
[----:B--2---:R-:W-:-:S05]  /*07b0*/  IMAD.IADD R15, R19, 0x1, R28 ;  /* 0x00000001130f7824 */ /* 0x004fca00078e021c */
[----:B------:R-:W-:-:S13]  /*07c0*/  ISETP.GE.AND P0, PT, R15, R22, PT ;  /* 0x000000160f00720c */ /* 0x000fda0003f06270 */
[----:B------:R-:W-:Y:S05]  /*07d0*/  @P0 BRA `(.L_x_10) ;  /* 0x0000000000200947 */ /* 0x000fea0003800000 */
[----:B------:R-:W2:Y:S01]  /*07e0*/  LDG.E R5, desc[UR10][R24.64+0x10] ;  /* 0x0000100a18057981 */ /* 0x000ea2000c1e1900 */
[----:B------:R-:W0:Y:S02]  /*07f0*/  LDCU UR4, c[0x0][0x398] ;  /* 0x00007300ff0477ac */ /* 0x000e240008000800 */
[----:B0-----:R-:W-:Y:S02]  /*0800*/  IMAD.U32 R28, RZ, RZ, UR4 ;  /* 0x00000004ff1c7e24 */ /* 0x001fe4000f8e00ff */
[----:B--2---:R-:W-:-:S05]  /*0810*/  IMAD.IADD R15, R15, 0x1, R5 ;  /* 0x000000010f0f7824 */ /* 0x004fca00078e0205 */
[----:B------:R-:W-:-:S13]  /*0820*/  ISETP.GE.AND P0, PT, R15, R22, PT ;  /* 0x000000160f00720c */ /* 0x000fda0003f06270 */
[----:B------:R-:W-:Y:S05]  /*0830*/  @!P0 BRA `(.L_x_11) ;  /* 0x0000000000108947 */ /* 0x000fea0003800000 */
[----:B------:R-:W-:Y:S01]  /*0840*/  MOV R28, R5 ;  /* 0x00000005001c7202 */ /* 0x000fe20000000f00 */
[----:B------:R-:W-:-:S07]  /*0850*/  IMAD.MOV.U32 R5, RZ, RZ, 0x4 ;  /* 0x00000004ff057424 */ /* 0x000fce00078e00ff */
.L_x_10:
[----:B------:R-:W-:Y:S02]  /*0860*/  IMAD.IADD R28, R7, 0x1, -R28 ;  /* 0x00000001071c7824 */ /* 0x000fe400078e0a1c */
[----:B------:R-:W-:-:S07]  /*0870*/  IMAD.MOV.U32 R6, RZ, RZ, R5 ;  /* 0x000000ffff067224 */ /* 0x000fce00078e0005 */
.L_x_11:
[----:B------:R-:W-:Y:S05]  /*0880*/  BSYNC.RECONVERGENT B1 ;  /* 0x0000000000017941 */ /* 0x000fea0003800200 */
.L_x_9:
[----:B------:R-:W0:Y:S01]  /*0890*/  I2F.U32.RP R19, R28 ;  /* 0x0000001c00137306 */ /* 0x000e220000209000 */
[----:B------:R-:W-:Y:S01]  /*08a0*/  SHF.R.U32.HI R5, RZ, 0x2, R8 ;  /* 0x00000002ff057819 */ /* 0x000fe20000011608 */
[----:B------:R1:W-:Y:S01]  /*08b0*/  STG.E.64 desc[UR10][R12.64+0x8], R10 ;  /* 0x0000080a0c007986 */ /* 0x0003e2000c101b0a */
[----:B------:R-:W-:Y:S01]  /*08c0*/  ISETP.NE.AND P2, PT, R6, RZ, PT ;  /* 0x000000ff0600720c */ /* 0x000fe20003f45270 */
[----:B------:R-:W-:Y:S01]  /*08d0*/  BSSY.RECONVERGENT B1, `(.L_x_12) ;  /* 0x000004e000017945 */ /* 0x000fe20003800200 */
[----:B------:R-:W-:Y:S01]  /*08e0*/  LOP3.LUT R5, R5, R8, RZ, 0x3c, !PT ;  /* 0x0000000805057212 */ /* 0x000fe200078e3cff */
[----:B------:R-:W-:Y:S01]  /*08f0*/  IMAD.SHL.U32 R8, R17, 0x10, RZ ;  /* 0x0000001011087824 */ /* 0x000fe200078e00ff */
[----:B------:R-:W-:Y:S01]  /*0900*/  ISETP.NE.U32.AND P1, PT, R28, RZ, PT ;  /* 0x000000ff1c00720c */ /* 0x000fe20003f25070 */
[----:B------:R-:W-:Y:S02]  /*0910*/  BSSY.RELIABLE B2, `(.L_x_13) ;  /* 0x0000020000027945 */ /* 0x000fe40003800100 */
[C---:B------:R-:W-:Y:S01]  /*0920*/  IMAD.SHL.U32 R7, R5.reuse, 0x2, RZ ;  /* 0x0000000205077824 */ /* 0x040fe200078e00ff */
[----:B0-----:R-:W0:Y:S04]  /*0930*/  MUFU.RCP R19, R19 ;  /* 0x0000001300137308 */ /* 0x001e280000001000 */
[----:B------:R-:W-:Y:S01]  /*0940*/  LOP3.LUT R18, R5, R7, R8, 0x96, !PT ;  /* 0x0000000705127212 */ /* 0x000fe200078e9608 */
[----:B------:R-:W-:-:S02]  /*0950*/  VIADD R8, R14, 0xb0f8a ;  /* 0x000b0f8a0e087836 */ /* 0x000fc40000000000 */
[----:B------:R-:W-:-:S03]  /*0960*/  IMAD.MOV.U32 R14, RZ, RZ, RZ ;  /* 0x000000ffff0e7224 */ /* 0x000fc600078e00ff */
[----:B------:R1:W-:Y:S01]  /*0970*/  STG.E.64 desc[UR10][R12.64], R8 ;  /* 0x000000080c007986 */ /* 0x0003e2000c101b0a */
[----:B0-----:R-:W-:Y:S01]  /*0980*/  VIADD R15, R19, 0xffffffe ;  /* 0x0ffffffe130f7836 */ /* 0x001fe20000000000 */
[----:B------:R-:W-:Y:S01]  /*0990*/  LOP3.LUT R19, R18, R17, RZ, 0x3c, !PT ;  /* 0x0000001112137212 */ /* 0x000fe200078e3cff */
[----:B------:R-:W-:-:S03]  /*09a0*/  IMAD.MOV.U32 R18, RZ, RZ, R17 ;  /* 0x000000ffff127224 */ /* 0x000fc600078e0011 */
[----:B------:R-:W-:Y:S01]  /*09b0*/  IADD3 R7, PT, PT, R19, R8, RZ ;  /* 0x0000000813077210 */ /* 0x000fe20007ffe0ff */
[----:B------:R-:W0:Y:S01]  /*09c0*/  F2I.FTZ.U32.TRUNC.NTZ R15, R15 ;  /* 0x0000000f000f7305 */ /* 0x000e22000021f000 */
[----:B------:R1:W-:Y:S01]  /*09d0*/  STG.E.64 desc[UR10][R12.64+0x10], R18 ;  /* 0x000010120c007986 */ /* 0x0003e2000c101b0a */
[----:B0-----:R-:W-:-:S05]  /*09e0*/  IADD3 R23, PT, PT, RZ, -R15, RZ ;  /* 0x8000000fff177210 */ /* 0x001fca0007ffe0ff */
[----:B------:R-:W-:-:S04]  /*09f0*/  IMAD R5, R23, R28, RZ ;  /* 0x0000001c17057224 */ /* 0x000fc800078e02ff */
[----:B------:R-:W-:-:S04]  /*0a00*/  IMAD.HI.U32 R14, R15, R5, R14 ;  /* 0x000000050f0e7227 */ /* 0x000fc800078e000e */
[----:B------:R-:W-:Y:S02]  /*0a10*/  HFMA2 R5, -RZ, RZ, 0, 0 ;  /* 0x00000000ff057431 */ /* 0x000fe400000001ff */
[----:B------:R-:W-:-:S04]  /*0a20*/  IMAD.HI.U32 R14, R14, R7, RZ ;  /* 0x000000070e0e7227 */ /* 0x000fc800078e00ff */
[----:B------:R-:W-:-:S04]  /*0a30*/  IMAD.MOV R14, RZ, RZ, -R14 ;  /* 0x000000ffff0e7224 */ /* 0x000fc800078e0a0e */
[----:B------:R-:W-:-:S05]  /*0a40*/  IMAD R7, R28, R14, R7 ;  /* 0x0000000e1c077224 */ /* 0x000fca00078e0207 */
[----:B------:R-:W-:-:S13]  /*0a50*/  ISETP.GE.U32.AND P0, PT, R7, R28, PT ;  /* 0x0000001c0700720c */ /* 0x000fda0003f06070 */
[----:B------:R-:W-:-:S05]  /*0a60*/  @P0 IMAD.IADD R7, R7, 0x1, -R28 ;  /* 0x0000000107070824 */ /* 0x000fca00078e0a1c */
[----:B------:R-:W-:-:S13]  /*0a70*/  ISETP.GE.U32.AND P0, PT, R7, R28, PT ;  /* 0x0000001c0700720c */ /* 0x000fda0003f06070 */
[----:B------:R-:W-:Y:S01]  /*0a80*/  @P0 IMAD.IADD R7, R7, 0x1, -R28 ;  /* 0x0000000107070824 */ /* 0x000fe200078e0a1c */
[----:B------:R-:W-:Y:S01]  /*0a90*/  @!P1 LOP3.LUT R7, RZ, R28, RZ, 0x33, !PT ;  /* 0x0000001cff079212 */ /* 0x000fe200078e33ff */
[----:B-1----:R-:W-:Y:S06]  /*0aa0*/  @!P2 BRA `(.L_x_14) ;  /* 0x000000000018a947 */ /* 0x002fec0003800000 */
[----:B------:R-:W2:Y:S01]  /*0ab0*/  LDG.E R8, desc[UR10][R24.64] ;  /* 0x0000000a18087981 */ /* 0x000ea2000c1e1900 */
[----:B------:R-:W-:Y:S01]  /*0ac0*/  IMAD.MOV.U32 R5, RZ, RZ, RZ ;  /* 0x000000ffff057224 */ /* 0x000fe200078e00ff */
[----:B--2---:R-:W-:-:S13]  /*0ad0*/  ISETP.GE.AND P0, PT, R8, R7, PT ;  /* 0x000000070800720c */ /* 0x004fda0003f06270 */
[----:B------:R-:W-:Y:S05]  /*0ae0*/  @P0 BREAK.RELIABLE B2 ;  /* 0x0000000000020942 */ /* 0x000fea0003800100 */
[----:B------:R-:W-:Y:S05]  /*0af0*/  @P0 BRA `(.L_x_15) ;  /* 0x0000000000ac0947 */ /* 0x000fea0003800000 */
[----:B------:R-:W-:-:S07]  /*0b00*/  IMAD.MOV.U32 R5, RZ, RZ, R8 ;  /* 0x000000ffff057224 */ /* 0x000fce00078e0008 */
.L_x_14:
[----:B------:R-:W-:Y:S05]  /*0b10*/  BSYNC.RELIABLE B2 ;  /* 0x0000000000027941 */ /* 0x000fea0003800100 */
.L_x_13:
[----:B------:R-:W-:Y:S01]  /*0b20*/  ISETP.NE.AND P0, PT, R6, 0x1, PT ;  /* 0x000000010600780c */ /* 0x000fe20003f05270 */
[----:B------:R-:W-:-:S12]  /*0b30*/  BSSY.RELIABLE B2, `(.L_x_16) ;  /* 0x0000009000027945 */ /* 0x000fd80003800100 */
[----:B------:R-:W-:Y:S05]  /*0b40*/  @!P0 BRA `(.L_x_17) ;  /* 0x00000000001c8947 */ /* 0x000fea0003800000 */
[----:B------:R-:W2:Y:S02]  /*0b50*/  LDG.E R8, desc[UR10][R24.64+0x4] ;  /* 0x0000040a18087981 */ /* 0x000ea4000c1e1900 */
[----:B--2---:R-:W-:Y:S02]  /*0b60*/  IMAD.IADD R8, R5, 0x1, R8 ;  /* 0x0000000105087824 */ /* 0x004fe400078e0208 */
[----:B------:R-:W-:-:S03]  /*0b70*/  IMAD.MOV.U32 R5, RZ, RZ, 0x1 ;  /* 0x00000001ff057424 */ /* 0x000fc600078e00ff */
[----:B------:R-:W-:-:S13]  /*0b80*/  ISETP.GE.AND P0, PT, R8, R7, PT ;  /* 0x000000070800720c */ /* 0x000fda0003f06270 */
[----:B------:R-:W-:Y:S05]  /*0b90*/  @P0 BREAK.RELIABLE B2 ;  /* 0x0000000000020942 */ /* 0x000fea0003800100 */
[----:B------:R-:W-:Y:S05]  /*0ba0*/  @P0 BRA `(.L_x_15) ;  /* 0x0000000000800947 */ /* 0x000fea0003800000 */
[----:B------:R-:W-:-:S07]  /*0bb0*/  MOV R5, R8 ;  /* 0x0000000800057202 */ /* 0x000fce0000000f00 */
.L_x_17:
[----:B------:R-:W-:Y:S05]  /*0bc0*/  BSYNC.RELIABLE B2 ;  /* 0x0000000000027941 */ /* 0x000fea0003800100 */
.L_x_16:
        /* <DEDUP_REMOVED lines=9> */
[----:B------:R-:W-:-:S07]  /*0c60*/  IMAD.MOV.U32 R5, RZ, RZ, R8 ;  /* 0x000000ffff057224 */ /* 0x000fce00078e0008 */
.L_x_19:
[----:B------:R-:W-:Y:S05]  /*0c70*/  BSYNC.RELIABLE B2 ;  /* 0x0000000000027941 */ /* 0x000fea0003800100 */
.L_x_18:
[----:B------:R-:W-:Y:S01]  /*0c80*/  ISETP.NE.AND P0, PT, R6, 0x3, PT ;  /* 0x000000030600780c */ /* 0x000fe20003f05270 */
[----:B------:R-:W-:-:S12]  /*0c90*/  BSSY.RELIABLE B2, `(.L_x_20) ;  /* 0x0000009000027945 */ /* 0x000fd80003800100 */
[----:B------:R-:W-:Y:S05]  /*0ca0*/  @!P0 BRA `(.L_x_21) ;  /* 0x00000000001c8947 */ /* 0x000fea0003800000 */
[----:B------:R-:W2:Y:S02]  /*0cb0*/  LDG.E R8, desc[UR10][R24.64+0xc] ;  /* 0x00000c0a18087981 */ /* 0x000ea4000c1e1900 */
[----:B--2---:R-:W-:Y:S02]  /*0cc0*/  IMAD.IADD R8, R5, 0x1, R8 ;  /* 0x0000000105087824 */ /* 0x004fe400078e0208 */
[----:B------:R-:W-:-:S03]  /*0cd0*/  HFMA2 R5, -RZ, RZ, 0, 1.78813934326171875e-07 ;  /* 0x00000003ff057431 */ /* 0x000fc600000001ff */
[----:B------:R-:W-:-:S13]  /*0ce0*/  ISETP.GE.AND P0, PT, R8, R7, PT ;  /* 0x000000070800720c */ /* 0x000fda0003f06270 */
[----:B------:R-:W-:Y:S05]  /*0cf0*/  @P0 BREAK.RELIABLE B2 ;  /* 0x0000000000020942 */ /* 0x000fea0003800100 */
[----:B------:R-:W-:Y:S05]  /*0d00*/  @P0 BRA `(.L_x_15) ;  /* 0x0000000000280947 */ /* 0x000fea0003800000 */
[----:B------:R-:W-:-:S07]  /*0d10*/  IMAD.MOV.U32 R5, RZ, RZ, R8 ;  /* 0x000000ffff057224 */ /* 0x000fce00078e0008 */
.L_x_21:
[----:B------:R-:W-:Y:S05]  /*0d20*/  BSYNC.RELIABLE B2 ;  /* 0x0000000000027941 */ /* 0x000fea0003800100 */
.L_x_20:
[----:B------:R-:W-:-:S13]  /*0d30*/  ISETP.NE.AND P0, PT, R6, 0x4, PT ;  /* 0x000000040600780c */ /* 0x000fda0003f05270 */
[----:B------:R-:W-:Y:S05]  /*0d40*/  @!P0 BRA `(.L_x_22) ;  /* 0x0000000000148947 */ /* 0x000fea0003800000 */
[----:B------:R-:W2:Y:S02]  /*0d50*/  LDG.E R24, desc[UR10][R24.64+0x10] ;  /* 0x0000100a18187981 */ /* 0x000ea4000c1e1900 */
[----:B--2---:R-:W-:Y:S02]  /*0d60*/  IMAD.IADD R8, R24, 0x1, R5 ;  /* 0x0000000118087824 */ /* 0x004fe400078e0205 */
[----:B------:R-:W-:-:S03]  /*0d70*/  IMAD.MOV.U32 R5, RZ, RZ, 0x4 ;  /* 0x00000004ff057424 */ /* 0x000fc600078e00ff */
[----:B------:R-:W-:-:S13]  /*0d80*/  ISETP.GE.AND P0, PT, R8, R7, PT ;  /* 0x000000070800720c */ /* 0x000fda0003f06270 */
[----:B------:R-:W-:Y:S05]  /*0d90*/  @P0 BRA `(.L_x_15) ;  /* 0x0000000000040947 */ /* 0x000fea0003800000 */
.L_x_22:
[----:B------:R-:W-:-:S07]  /*0da0*/  IMAD.MOV.U32 R5, RZ, RZ, R16 ;  /* 0x000000ffff057224 */ /* 0x000fce00078e0010 */
.L_x_15:
[----:B------:R-:W-:Y:S05]  /*0db0*/  BSYNC.RECONVERGENT B1 ;  /* 0x0000000000017941 */ /* 0x000fea0003800200 */
.L_x_12:
[----:B------:R-:W2:Y:S01]  /*0dc0*/  LDG.E.64 R26, desc[UR10][R20.64] ;  /* 0x0000000a141a7981 */ /* 0x000ea2000c1e1b00 */
[----:B------:R-:W0:Y:S08]  /*0dd0*/  LDC R7, c[0x0][0x39c] ;  /* 0x0000e700ff077b82 */ /* 0x000e300000000800 */
[----:B------:R-:W1:Y:S08]  /*0de0*/  LDC.64 R10, c[0x0][0x380] ;  /* 0x0000e000ff0a7b82 */ /* 0x000e700000000a00 */
[----:B------:R-:W3:Y:S01]  /*0df0*/  LDC.64 R8, c[0x0][0x388] ;  /* 0x0000e200ff087b82 */ /* 0x000ee20000000a00 */
[----:B0-----:R-:W0:Y:S01]  /*0e00*/  I2F.U32.RP R25, R7 ;  /* 0x0000000700197306 */ /* 0x001e220000209000 */
[----:B--2---:R-:W2:Y:S04]  /*0e10*/  LDG.E.64 R16, desc[UR10][R26.64] ;  /* 0x0000000a1a107981 */ /* 0x004ea8000c1e1b00 */
[----:B------:R-:W4:Y:S04]  /*0e20*/  LDG.E.64 R14, desc[UR10][R26.64+0x10] ;  /* 0x0000100a1a0e7981 */ /* 0x000f28000c1e1b00 */
[----:B------:R-:W4:Y:S01]  /*0e30*/  LDG.E.64 R22, desc[UR10][R26.64+0x8] ;  /* 0x0000080a1a167981 */ /* 0x000f22000c1e1b00 */
[----:B0-----:R-:W0:Y:S01]  /*0e40*/  MUFU.RCP R25, R25 ;  /* 0x0000001900197308 */ /* 0x001e220000001000 */
[----:B-1----:R-:W-:-:S04]  /*0e50*/  IMAD.WIDE R12, R6, 0x10, R10 ;  /* 0x00000010060c7825 */ /* 0x002fc800078e020a */
[----:B------:R-:W-:Y:S02]  /*0e60*/  IMAD.WIDE R10, R5, 0x10, R10 ;  /* 0x00000010050a7825 */ /* 0x000fe400078e020a */
[----:B------:R-:W5:Y:S02]  /*0e70*/  LDG.E.64 R12, desc[UR10][R12.64+0x8] ;  /* 0x0000080a0c0c7981 */ /* 0x000f64000c1e1b00 */
[----:B---3--:R-:W-:Y:S02]  /*0e80*/  IMAD.WIDE R8, R4, 0x10, R8 ;  /* 0x0000001004087825 */ /* 0x008fe400078e0208 */
[----:B------:R-:W5:Y:S04]  /*0e90*/  LDG.E.64 R10, desc[UR10][R10.64+0x8] ;  /* 0x0000080a0a0a7981 */ /* 0x000f68000c1e1b00 */
[----:B------:R-:W5:Y:S01]  /*0ea0*/  LDG.E.64 R8, desc[UR10][R8.64+0x8] ;  /* 0x0000080a08087981 */ /* 0x000f62000c1e1b00 */
[----:B0-----:R-:W-:-:S06]  /*0eb0*/  IADD3 R19, PT, PT, R25, 0xffffffe, RZ ;  /* 0x0ffffffe19137810 */ /* 0x001fcc0007ffe0ff */
[----:B------:R-:W0:Y:S02]  /*0ec0*/  F2I.FTZ.U32.TRUNC.NTZ R19, R19 ;  /* 0x0000001300137305 */ /* 0x000e24000021f000 */
[----:B0-----:R-:W-:Y:S02]  /*0ed0*/  IADD3 R25, PT, PT, RZ, -R19, RZ ;  /* 0x80000013ff197210 */ /* 0x001fe40007ffe0ff */
[C---:B------:R-:W-:Y:S02]  /*0ee0*/  ISETP.GE.U32.AND P2, PT, R7.reuse, 0x4, PT ;  /* 0x000000040700780c */ /* 0x040fe40003f46070 */
[----:B------:R-:W-:Y:S02]  /*0ef0*/  ISETP.NE.U32.AND P1, PT, R7, RZ, PT ;  /* 0x000000ff0700720c */ /* 0x000fe40003f25070 */
[----:B--2---:R-:W-:-:S04]  /*0f00*/  SHF.R.U32.HI R18, RZ, 0x2, R17 ;  /* 0x00000002ff127819 */ /* 0x004fc80000011611 */
[----:B------:R-:W-:Y:S01]  /*0f10*/  LOP3.LUT R18, R18, R17, RZ, 0x3c, !PT ;  /* 0x0000001112127212 */ /* 0x000fe200078e3cff */
[----:B----4-:R-:W-:-:S04]  /*0f20*/  IMAD.SHL.U32 R17, R15, 0x10, RZ ;  /* 0x000000100f117824 */ /* 0x010fc800078e00ff */
[----:B------:R-:W-:-:S05]  /*0f30*/  IMAD.SHL.U32 R24, R18, 0x2, RZ ;  /* 0x0000000212187824 */ /* 0x000fca00078e00ff */
[----:B------:R-:W-:Y:S02]  /*0f40*/  LOP3.LUT R24, R18, R24, R17, 0x96, !PT ;  /* 0x0000001812187212 */ /* 0x000fe400078e9611 */
[----:B------:R-:W-:-:S04]  /*0f50*/  SHF.R.U32.HI R17, RZ, 0x2, R22 ;  /* 0x00000002ff117819 */ /* 0x000fc80000011616 */
[----:B------:R-:W-:Y:S02]  /*0f60*/  LOP3.LUT R17, R17, R22, RZ, 0x3c, !PT ;  /* 0x0000001611117212 */ /* 0x000fe400078e3cff */
[----:B------:R-:W-:-:S03]  /*0f70*/  LOP3.LUT R22, R24, R15, RZ, 0x3c, !PT ;  /* 0x0000000f18167212 */ /* 0x000fc600078e3cff */
[----:B------:R-:W-:Y:S02]  /*0f80*/  IMAD.SHL.U32 R24, R17, 0x2, RZ ;  /* 0x0000000211187824 */ /* 0x000fe400078e00ff */
[----:B------:R-:W-:-:S05]  /*0f90*/  IMAD.SHL.U32 R18, R22, 0x10, RZ ;  /* 0x0000001016127824 */ /* 0x000fca00078e00ff */
[----:B------:R-:W-:Y:S01]  /*0fa0*/  LOP3.LUT R17, R17, R24, R18, 0x96, !PT ;  /* 0x0000001811117212 */ /* 0x000fe200078e9612 */
[----:B------:R-:W-:Y:S02]  /*0fb0*/  IMAD.MOV.U32 R18, RZ, RZ, R25 ;  /* 0x000000ffff127224 */ /* 0x000fe400078e0019 */
[----:B------:R-:W-:Y:S02]  /*0fc0*/  IMAD.MOV.U32 R25, RZ, RZ, R23 ;  /* 0x000000ffff197224 */ /* 0x000fe400078e0017 */
[----:B------:R-:W-:Y:S02]  /*0fd0*/  IMAD R23, R18, R7, RZ ;  /* 0x0000000712177224 */ /* 0x000fe400078e02ff */
[----:B------:R-:W-:Y:S01]  /*0fe0*/  IMAD.MOV.U32 R18, RZ, RZ, RZ ;  /* 0x000000ffff127224 */ /* 0x000fe200078e00ff */
[----:B------:R-:W-:-:S03]  /*0ff0*/  IADD3 R28, PT, PT, R16, 0x587c5, R22 ;  /* 0x000587c5101c7810 */ /* 0x000fc60007ffe016 */
[----:B------:R-:W-:-:S06]  /*1000*/  IMAD.HI.U32 R19, R19, R23, R18 ;  /* 0x0000001713137227 */ /* 0x000fcc00078e0012 */
[----:B------:R-:W-:-:S05]  /*1010*/  IMAD.HI.U32 R19, R19, R28, RZ ;  /* 0x0000001c13137227 */ /* 0x000fca00078e00ff */
[----:B------:R-:W-:-:S05]  /*1020*/  IADD3 R19, PT, PT, -R19, RZ, RZ ;  /* 0x000000ff13137210 */ /* 0x000fca0007ffe1ff */
[----:B------:R-:W-:-:S05]  /*1030*/  IMAD R28, R7, R19, R28 ;  /* 0x00000013071c7224 */ /* 0x000fca00078e021c */
[----:B------:R-:W-:Y:S02]  /*1040*/  ISETP.GE.U32.AND P0, PT, R28, R7, PT ;  /* 0x000000071c00720c */ /* 0x000fe40003f06070 */
[----:B------:R-:W-:-:S05]  /*1050*/  LOP3.LUT R23, R17, R22, RZ, 0x3c, !PT ;  /* 0x0000001611177212 */ /* 0x000fca00078e3cff */
[----:B------:R-:W-:Y:S06]  /*1060*/  STG.E.64 desc[UR10][R26.64+0x10], R22 ;  /* 0x000010161a007986 */ /* 0x000fec000c101b0a */
[----:B------:R-:W-:Y:S02]  /*1070*/  @P0 IMAD.IADD R28, R28, 0x1, -R7 ;  /* 0x000000011c1c0824 */ /* 0x000fe400078e0a07 */
[----:B------:R-:W-:-:S03]  /*1080*/  VIADD R24, R16, 0xb0f8a ;  /* 0x000b0f8a10187836 */ /* 0x000fc60000000000 */
[----:B------:R-:W-:Y:S02]  /*1090*/  ISETP.GE.U32.AND P0, PT, R28, R7, PT ;  /* 0x000000071c00720c */ /* 0x000fe40003f06070 */
[----:B------:R0:W-:Y:S04]  /*10a0*/  STG.E.64 desc[UR10][R26.64], R24 ;  /* 0x000000181a007986 */ /* 0x0001e8000c101b0a */
[----:B------:R1:W-:Y:S01]  /*10b0*/  STG.E.64 desc[UR10][R26.64+0x8], R14 ;  /* 0x0000080e1a007986 */ /* 0x0003e2000c101b0a */
[----:B0-----:R-:W-:-:S06]  /*10c0*/  IMAD.IADD R24, R16, 0x1, R23 ;  /* 0x0000000110187824 */ /* 0x001fcc00078e0217 */
[----:B------:R-:W-:Y:S01]  /*10d0*/  @P0 IMAD.IADD R28, R28, 0x1, -R7 ;  /* 0x000000011c1c0824 */ /* 0x000fe200078e0a07 */
[----:B------:R-:W-:Y:S01]  /*10e0*/  @!P1 LOP3.LUT R28, RZ, R7, RZ, 0x33, !PT ;  /* 0x00000007ff1c9212 */ /* 0x000fe200078e33ff */
[----:B-1----:R-:W-:Y:S01]  /*10f0*/  IMAD.MOV.U32 R15, RZ, RZ, RZ ;  /* 0x000000ffff0f7224 */ /* 0x002fe200078e00ff */
[----:B------:R-:W-:Y:S01]  /*1100*/  LOP3.LUT R24, R24, 0x1, RZ, 0xc0, !PT ;  /* 0x0000000118187812 */ /* 0x000fe200078ec0ff */
[----:B------:R-:W-:Y:S06]  /*1110*/  @!P2 BRA `(.L_x_23) ;  /* 0x0000000000f8a947 */ /* 0x000fec0003800000 */
[----:B------:R-:W-:Y:S02]  /*1120*/  LOP3.LUT R7, R7, 0x7ffffffc, RZ, 0xc0, !PT ;  /* 0x7ffffffc07077812 */ /* 0x000fe400078ec0ff */
[----:B------:R-:W-:-:S07]  /*1130*/  MOV R23, RZ ;  /* 0x000000ff00177202 */ /* 0x000fce0000000f00 */
.L_x_36:
[C---:B------:R-:W-:Y:S01]  /*1140*/  ISETP.GE.AND P0, PT, R23.reuse, R28, PT ;  /* 0x0000001c1700720c */ /* 0x040fe20003f06270 */
[----:B------:R-:W-:Y:S01]  /*1150*/  BSSY.RECONVERGENT B1, `(.L_x_24) ;  /* 0x000000f000017945 */ /* 0x000fe20003800200 */
[----:B-1---5:R-:W-:-:S04]  /*1160*/  IMAD.WIDE.U32 R14, R23, 0x4, R10 ;  /* 0x00000004170e7825 */ /* 0x022fc800078e000a */
[----:B0-----:R-:W-:-:S04]  /*1170*/  IMAD.WIDE.U32 R16, R23, 0x4, R8 ;  /* 0x0000000417107825 */ /* 0x001fc800078e0008 */
[----:B------:R-:W-:-:S03]  /*1180*/  IMAD.WIDE.U32 R18, R23, 0x4, R12 ;  /* 0x0000000417127825 */ /* 0x000fc600078e000c */
[----:B------:R-:W-:Y:S05]  /*1190*/  @!P0 BRA `(.L_x_25) ;  /* 0x0000000000188947 */ /* 0x000fea0003800000 */
[----:B------:R-:W-:-:S13]  /*11a0*/  ISETP.NE.AND P0, PT, R24, RZ, PT ;  /* 0x000000ff1800720c */ /* 0x000fda0003f05270 */
[----:B------:R-:W2:Y:S04]  /*11b0*/  @P0 LDG.E R25, desc[UR10][R18.64] ;  /* 0x0000000a12190981 */ /* 0x000ea8000c1e1900 */
[----:B--2---:R1:W-:Y:S04]  /*11c0*/  @P0 STG.E desc[UR10][R16.64], R25 ;  /* 0x0000001910000986 */ /* 0x0043e8000c10190a */
[----:B------:R-:W2:Y:S04]  /*11d0*/  @!P0 LDG.E R27, desc[UR10][R14.64] ;  /* 0x0000000a0e1b8981 */ /* 0x000ea8000c1e1900 */
[----:B--2---:R1:W-:Y:S01]  /*11e0*/  @!P0 STG.E desc[UR10][R16.64], R27 ;  /* 0x0000001b10008986 */ /* 0x0043e2000c10190a */
[----:B------:R-:W-:Y:S05]  /*11f0*/  BRA `(.L_x_26) ;  /* 0x0000000000107947 */ /* 0x000fea0003800000 */
.L_x_25:
[----:B------:R-:W-:-:S13]  /*1200*/  ISETP.NE.AND P0, PT, R24, RZ, PT ;  /* 0x000000ff1800720c */ /* 0x000fda0003f05270 */
[----:B------:R-:W2:Y:S04]  /*1210*/  @P0 LDG.E R25, desc[UR10][R14.64] ;  /* 0x0000000a0e190981 */ /* 0x000ea8000c1e1900 */
[----:B------:R-:W2:Y:S04]  /*1220*/  @!P0 LDG.E R25, desc[UR10][R18.64] ;  /* 0x0000000a12198981 */ /* 0x000ea8000c1e1900 */
[----:B--2---:R0:W-:Y:S02]  /*1230*/  STG.E desc[UR10][R16.64], R25 ;  /* 0x0000001910007986 */ /* 0x0041e4000c10190a */
.L_x_26:
[----:B------:R-:W-:Y:S05]  /*1240*/  BSYNC.RECONVERGENT B1 ;  /* 0x0000000000017941 */ /* 0x000fea0003800200 */
.L_x_24:
[----:B01----:R-:W-:Y:S01]  /*1250*/  VIADD R25, R23, 0x1 ;  /* 0x0000000117197836 */ /* 0x003fe20000000000 */
[----:B------:R-:W-:Y:S04]  /*1260*/  BSSY.RECONVERGENT B1, `(.L_x_27) ;  /* 0x000000b000017945 */ /* 0x000fe80003800200 */
[----:B------:R-:W-:-:S13]  /*1270*/  ISETP.GE.AND P1, PT, R25, R28, PT ;  /* 0x0000001c1900720c */ /* 0x000fda0003f26270 */
[----:B------:R-:W-:Y:S05]  /*1280*/  @!P1 BRA `(.L_x_28) ;  /* 0x0000000000149947 */ /* 0x000fea0003800000 */
[----:B------:R-:W2:Y:S04]  /*1290*/  @P0 LDG.E R25, desc[UR10][R18.64+0x4] ;  /* 0x0000040a12190981 */ /* 0x000ea8000c1e1900 */
[----:B--2---:R1:W-:Y:S04]  /*12a0*/  @P0 STG.E desc[UR10][R16.64+0x4], R25 ;  /* 0x0000041910000986 */ /* 0x0043e8000c10190a */
[----:B------:R-:W2:Y:S04]  /*12b0*/  @!P0 LDG.E R27, desc[UR10][R14.64+0x4] ;  /* 0x0000040a0e1b8981 */ /* 0x000ea8000c1e1900 */
[----:B--2---:R1:W-:Y:S01]  /*12c0*/  @!P0 STG.E desc[UR10][R16.64+0x4], R27 ;  /* 0x0000041b10008986 */ /* 0x0043e2000c10190a */
[----:B------:R-:W-:Y:S05]  /*12d0*/  BRA `(.L_x_29) ;  /* 0x00000000000c7947 */ /* 0x000fea0003800000 */
.L_x_28:
[----:B------:R-:W2:Y:S04]  /*12e0*/  @P0 LDG.E R25, desc[UR10][R14.64+0x4] ;  /* 0x0000040a0e190981 */ /* 0x000ea8000c1e1900 */
[----:B------:R-:W2:Y:S04]  /*12f0*/  @!P0 LDG.E R25, desc[UR10][R18.64+0x4] ;  /* 0x0000040a12198981 */ /* 0x000ea8000c1e1900 */
[----:B--2---:R0:W-:Y:S02]  /*1300*/  STG.E desc[UR10][R16.64+0x4], R25 ;  /* 0x0000041910007986 */ /* 0x0041e4000c10190a */
.L_x_29:
[----:B------:R-:W-:Y:S05]  /*1310*/  BSYNC.RECONVERGENT B1 ;  /* 0x0000000000017941 */ /* 0x000fea0003800200 */
.L_x_27:
        /* <DEDUP_REMOVED lines=9> */
.L_x_31:
[----:B------:R-:W2:Y:S04]  /*13b0*/  @P0 LDG.E R25, desc[UR10][R14.64+0x8] ;  /* 0x0000080a0e190981 */ /* 0x000ea8000c1e1900 */
[----:B------:R-:W2:Y:S04]  /*13c0*/  @!P0 LDG.E R25, desc[UR10][R18.64+0x8] ;  /* 0x0000080a12198981 */ /* 0x000ea8000c1e1900 */
[----:B--2---:R0:W-:Y:S02]  /*13d0*/  STG.E desc[UR10][R16.64+0x8], R25 ;  /* 0x0000081910007986 */ /* 0x0041e4000c10190a */
.L_x_32:
[----:B------:R-:W-:Y:S05]  /*13e0*/  BSYNC.RECONVERGENT B1 ;  /* 0x0000000000017941 */ /* 0x000fea0003800200 */
.L_x_30:
        /* <DEDUP_REMOVED lines=9> */
.L_x_34:
[----:B------:R-:W2:Y:S04]  /*1480*/  @P0 LDG.E R25, desc[UR10][R14.64+0xc] ;  /* 0x00000c0a0e190981 */ /* 0x000ea8000c1e1900 */
[----:B------:R-:W2:Y:S04]  /*1490*/  @!P0 LDG.E R25, desc[UR10][R18.64+0xc] ;  /* 0x00000c0a12198981 */ /* 0x000ea8000c1e1900 */
[----:B--2---:R0:W-:Y:S02]  /*14a0*/  STG.E desc[UR10][R16.64+0xc], R25 ;  /* 0x00000c1910007986 */ /* 0x0041e4000c10190a */
.L_x_35:
[----:B------:R-:W-:Y:S05]  /*14b0*/  BSYNC.RECONVERGENT B1 ;  /* 0x0000000000017941 */ /* 0x000fea0003800200 */
.L_x_33:
[----:B------:R-:W-:-:S04]  /*14c0*/  IADD3 R23, PT, PT, R23, 0x4, RZ ;  /* 0x0000000417177810 */ /* 0x000fc80007ffe0ff */
[----:B------:R-:W-:-:S13]  /*14d0*/  ISETP.NE.AND P0, PT, R23, R7, PT ;  /* 0x000000071700720c */ /* 0x000fda0003f05270 */
[----:B------:R-:W-:Y:S05]  /*14e0*/  @P0 BRA `(.L_x_36) ;  /* 0xfffffffc00140947 */ /* 0x000fea000383ffff */
[----:B-1----:R-:W-:-:S07]  /*14f0*/  IMAD.MOV.U32 R15, RZ, RZ, R7 ;  /* 0x000000ffff0f7224 */ /* 0x002fce00078e0007 */
.L_x_23:
[----:B------:R-:W-:-:S13]  /*1500*/  ISETP.NE.AND P0, PT, R2, RZ, PT ;  /* 0x000000ff0200720c */ /* 0x000fda0003f05270 */
[----:B------:R-:W-:Y:S05]  /*1510*/  @!P0 BRA `(.L_x_37) ;  /* 0x0000000000c08947 */ /* 0x000fea0003800000 */
[C---:B------:R-:W-:Y:S01]  /*1520*/  ISETP.GE.AND P0, PT, R15.reuse, R28, PT ;  /* 0x0000001c0f00720c */ /* 0x040fe20003f06270 */
[----:B------:R-:W-:Y:S01]  /*1530*/  BSSY.RECONVERGENT B1, `(.L_x_38) ;  /* 0x000000f000017945 */ /* 0x000fe20003800200 */
[----:B-----5:R-:W-:-:S04]  /*1540*/  IMAD.WIDE.U32 R10, R15, 0x4, R10 ;  /* 0x000000040f0a7825 */ /* 0x020fc800078e000a */
[----:B------:R-:W-:-:S04]  /*1550*/  IMAD.WIDE.U32 R8, R15, 0x4, R8 ;  /* 0x000000040f087825 */ /* 0x000fc800078e0008 */
[----:B------:R-:W-:-:S03]  /*1560*/  IMAD.WIDE.U32 R12, R15, 0x4, R12 ;  /* 0x000000040f0c7825 */ /* 0x000fc600078e000c */
[----:B------:R-:W-:Y:S05]  /*1570*/  @!P0 BRA `(.L_x_39) ;  /* 0x0000000000188947 */ /* 0x000fea0003800000 */
[----:B------:R-:W-:-:S13]  /*1580*/  ISETP.NE.AND P0, PT, R24, RZ, PT ;  /* 0x000000ff1800720c */ /* 0x000fda0003f05270 */
[----:B------:R-:W2:Y:S04]  /*1590*/  @P0 LDG.E R7, desc[UR10][R12.64] ;  /* 0x0000000a0c070981 */ /* 0x000ea8000c1e1900 */
[----:B--2---:R1:W-:Y:S04]  /*15a0*/  @P0 STG.E desc[UR10][R8.64], R7 ;  /* 0x0000000708000986 */ /* 0x0043e8000c10190a */
[----:B0-----:R-:W2:Y:S04]  /*15b0*/  @!P0 LDG.E R17, desc[UR10][R10.64] ;  /* 0x0000000a0a118981 */ /* 0x001ea8000c1e1900 */
[----:B--2---:R1:W-:Y:S01]  /*15c0*/  @!P0 STG.E desc[UR10][R8.64], R17 ;  /* 0x0000001108008986 */ /* 0x0043e2000c10190a */
[----:B------:R-:W-:Y:S05]  /*15d0*/  BRA `(.L_x_40) ;  /* 0x0000000000107947 */ /* 0x000fea0003800000 */
.L_x_39:
[----:B------:R-:W-:-:S13]  /*15e0*/  ISETP.NE.AND P0, PT, R24, RZ, PT ;  /* 0x000000ff1800720c */ /* 0x000fda0003f05270 */
[----:B------:R-:W2:Y:S04]  /*15f0*/  @P0 LDG.E R7, desc[UR10][R10.64] ;  /* 0x0000000a0a070981 */ /* 0x000ea8000c1e1900 */
[----:B------:R-:W2:Y:S04]  /*1600*/  @!P0 LDG.E R7, desc[UR10][R12.64] ;  /* 0x0000000a0c078981 */ /* 0x000ea8000c1e1900 */
[----:B--2---:R2:W-:Y:S02]  /*1610*/  STG.E desc[UR10][R8.64], R7 ;  /* 0x0000000708007986 */ /* 0x0045e4000c10190a */
.L_x_40:
[----:B------:R-:W-:Y:S05]  /*1620*/  BSYNC.RECONVERGENT B1 ;  /* 0x0000000000017941 */ /* 0x000fea0003800200 */
.L_x_38:
[----:B------:R-:W-:Y:S01]  /*1630*/  ISETP.NE.AND P1, PT, R2, 0x1, PT ;  /* 0x000000010200780c */ /* 0x000fe20003f25270 */
[----:B------:R-:W-:-:S12]  /*1640*/  BSSY.RECONVERGENT B1, `(.L_x_37) ;  /* 0x000001d000017945 */ /* 0x000fd80003800200 */
[----:B------:R-:W-:Y:S05]  /*1650*/  @!P1 BRA `(.L_x_41) ;  /* 0x00000000006c9947 */ /* 0x000fea0003800000 */
[----:B-12---:R-:W-:Y:S01]  /*1660*/  VIADD R7, R15, 0x1 ;  /* 0x000000010f077836 */ /* 0x006fe20000000000 */
[----:B------:R-:W-:Y:S04]  /*1670*/  BSSY.RECONVERGENT B2, `(.L_x_42) ;  /* 0x000000b000027945 */ /* 0x000fe80003800200 */
[----:B------:R-:W-:-:S13]  /*1680*/  ISETP.GE.AND P1, PT, R7, R28, PT ;  /* 0x0000001c0700720c */ /* 0x000fda0003f26270 */
[----:B------:R-:W-:Y:S05]  /*1690*/  @!P1 BRA `(.L_x_43) ;  /* 0x0000000000149947 */ /* 0x000fea0003800000 */
[----:B------:R-:W2:Y:S04]  /*16a0*/  @P0 LDG.E R7, desc[UR10][R12.64+0x4] ;  /* 0x0000040a0c070981 */ /* 0x000ea8000c1e1900 */
[----:B--2---:R2:W-:Y:S04]  /*16b0*/  @P0 STG.E desc[UR10][R8.64+0x4], R7 ;  /* 0x0000040708000986 */ /* 0x0045e8000c10190a */
[----:B0-----:R-:W3:Y:S04]  /*16c0*/  @!P0 LDG.E R17, desc[UR10][R10.64+0x4] ;  /* 0x0000040a0a118981 */ /* 0x001ee8000c1e1900 */
[----:B---3--:R2:W-:Y:S01]  /*16d0*/  @!P0 STG.E desc[UR10][R8.64+0x4], R17 ;  /* 0x0000041108008986 */ /* 0x0085e2000c10190a */
[----:B------:R-:W-:Y:S05]  /*16e0*/  BRA `(.L_x_44) ;  /* 0x00000000000c7947 */ /* 0x000fea0003800000 */
.L_x_43:
[----:B------:R-:W2:Y:S04]  /*16f0*/  @P0 LDG.E R7, desc[UR10][R10.64+0x4] ;  /* 0x0000040a0a070981 */ /* 0x000ea8000c1e1900 */
[----:B------:R-:W2:Y:S04]  /*1700*/  @!P0 LDG.E R7, desc[UR10][R12.64+0x4] ;  /* 0x0000040a0c078981 */ /* 0x000ea8000c1e1900 */
[----:B--2---:R1:W-:Y:S02]  /*1710*/  STG.E desc[UR10][R8.64+0x4], R7 ;  /* 0x0000040708007986 */ /* 0x0043e4000c10190a */
.L_x_44:
[----:B------:R-:W-:Y:S05]  /*1720*/  BSYNC.RECONVERGENT B2 ;  /* 0x0000000000027941 */ /* 0x000fea0003800200 */
.L_x_42:
[----:B------:R-:W-:-:S13]  /*1730*/  ISETP.NE.AND P1, PT, R2, 0x2, PT ;  /* 0x000000020200780c */ /* 0x000fda0003f25270 */
[----:B------:R-:W-:Y:S05]  /*1740*/  @!P1 BRA `(.L_x_41) ;  /* 0x0000000000309947 */ /* 0x000fea0003800000 */
[----:B------:R-:W-:-:S05]  /*1750*/  VIADD R15, R15, 0x2 ;  /* 0x000000020f0f7836 */ /* 0x000fca0000000000 */
[----:B------:R-:W-:-:S13]  /*1760*/  ISETP.GE.AND P1, PT, R15, R28, PT ;  /* 0x0000001c0f00720c */ /* 0x000fda0003f26270 */
[----:B------:R-:W-:Y:S05]  /*1770*/  @!P1 BRA `(.L_x_45) ;  /* 0x0000000000149947 */ /* 0x000fea0003800000 */
[----:B------:R-:W3:Y:S04]  /*1780*/  @P0 LDG.E R13, desc[UR10][R12.64+0x8] ;  /* 0x0000080a0c0d0981 */ /* 0x000ee8000c1e1900 */
[----:B---3--:R3:W-:Y:S04]  /*1790*/  @P0 STG.E desc[UR10][R8.64+0x8], R13 ;  /* 0x0000080d08000986 */ /* 0x0087e8000c10190a */
[----:B------:R-:W4:Y:S04]  /*17a0*/  @!P0 LDG.E R11, desc[UR10][R10.64+0x8] ;  /* 0x0000080a0a0b8981 */ /* 0x000f28000c1e1900 */
[----:B----4-:R3:W-:Y:S01]  /*17b0*/  @!P0 STG.E desc[UR10][R8.64+0x8], R11 ;  /* 0x0000080b08008986 */ /* 0x0107e2000c10190a */
[----:B------:R-:W-:Y:S05]  /*17c0*/  BRA `(.L_x_41) ;  /* 0x0000000000107947 */ /* 0x000fea0003800000 */
.L_x_45:
[----:B------:R-:W3:Y:S04]  /*17d0*/  @P0 LDG.E R11, desc[UR10][R10.64+0x8] ;  /* 0x0000080a0a0b0981 */ /* 0x000ee8000c1e1900 */
[----:B---3--:R4:W-:Y:S04]  /*17e0*/  @P0 STG.E desc[UR10][R8.64+0x8], R11 ;  /* 0x0000080b08000986 */ /* 0x0089e8000c10190a */
[----:B------:R-:W3:Y:S04]  /*17f0*/  @!P0 LDG.E R13, desc[UR10][R12.64+0x8] ;  /* 0x0000080a0c0d8981 */ /* 0x000ee8000c1e1900 */
[----:B---3--:R4:W-:Y:S02]  /*1800*/  @!P0 STG.E desc[UR10][R8.64+0x8], R13 ;  /* 0x0000080d08008986 */ /* 0x0089e4000c10190a */
.L_x_41:
[----:B------:R-:W-:Y:S05]  /*1810*/  BSYNC.RECONVERGENT B1 ;  /* 0x0000000000017941 */ /* 0x000fea0003800200 */
.L_x_37:
[----:B-12345:R-:W1:Y:S01]  /*1820*/  LDC.64 R8, c[0x0][0x388] ;  /* 0x0000e200ff087b82 */ /* 0x03ee620000000a00 */
[----:B------:R-:W5:Y:S07]  /*1830*/  LDG.E.64 R20, desc[UR10][R20.64] ;  /* 0x0000000a14147981 */ /* 0x000f6e000c1e1b00 */
[----:B------:R-:W2:Y:S01]  /*1840*/  LDC R10, c[0x0][0x39c] ;  /* 0x0000e700ff0a7b82 */ /* 0x000ea20000000800 */
[----:B-1----:R-:W-:-:S05]  /*1850*/  IMAD.WIDE R8, R4, 0x10, R8 ;  /* 0x0000001004087825 */ /* 0x002fca00078e0208 */
[----:B------:R1:W5:Y:S01]  /*1860*/  LDG.E.64 R22, desc[UR10][R8.64+0x8] ;  /* 0x0000080a08167981 */ /* 0x000362000c1e1b00 */
[----:B--2---:R-:W-:Y:S01]  /*1870*/  ISETP.GE.U32.AND P0, PT, R10, 0x4, PT ;  /* 0x000000040a00780c */ /* 0x004fe20003f06070 */
[----:B------:R-:W-:-:S12]  /*1880*/  HFMA2 R7, -RZ, RZ, 0, 0 ;  /* 0x00000000ff077431 */ /* 0x000fd800000001ff */
[----:B-1----:R-:W-:Y:S05]  /*1890*/  @!P0 BRA `(.L_x_46) ;  /* 0x0000000400e08947 */ /* 0x002fea0003800000 */
[----:B------:R-:W-:Y:S01]  /*18a0*/  LOP3.LUT R7, R10, 0x7ffffffc, RZ, 0xc0, !PT ;  /* 0x7ffffffc0a077812 */ /* 0x000fe200078ec0ff */
[----:B------:R-:W-:-:S07]  /*18b0*/  IMAD.MOV.U32 R8, RZ, RZ, RZ ;  /* 0x000000ffff087224 */ /* 0x000fce00078e00ff */
.L_x_55:
[----:B-----5:R-:W2:Y:S04]  /*18c0*/  LDG.E.64 R18, desc[UR10][R20.64] ;  /* 0x0000000a14127981 */ /* 0x020ea8000c1e1b00 */
[----:B------:R-:W3:Y:S04]  /*18d0*/  LDG.E.64 R12, desc[UR10][R20.64+0x10] ;  /* 0x0000100a140c7981 */ /* 0x000ee8000c1e1b00 */
[----:B------:R-:W4:Y:S01]  /*18e0*/  LDG.E.64 R10, desc[UR10][R20.64+0x8] ;  /* 0x0000080a140a7981 */ /* 0x000f22000c1e1b00 */
[----:B------:R-:W-:Y:S01]  /*18f0*/  BSSY.RECONVERGENT B1, `(.L_x_47) ;  /* 0x0000020000017945 */ /* 0x000fe20003800200 */
[----:B0-----:R-:W-:Y:S01]  /*1900*/  IMAD.WIDE.U32 R24, R8, 0x4, R22 ;  /* 0x0000000408187825 */ /* 0x001fe200078e0016 */
[----:B--2---:R-:W-:-:S02]  /*1910*/  SHF.R.U32.HI R14, RZ, 0x2, R19 ;  /* 0x00000002ff0e7819 */ /* 0x004fc40000011613 */
[----:B------:R-:W-:Y:S02]  /*1920*/  IADD3 R18, PT, PT, R18, 0x587c5, RZ ;  /* 0x000587c512127810 */ /* 0x000fe40007ffe0ff */
[----:B------:R-:W-:Y:S01]  /*1930*/  LOP3.LUT R14, R14, R19, RZ, 0x3c, !PT ;  /* 0x000000130e0e7212 */ /* 0x000fe200078e3cff */
[----:B---3--:R-:W-:Y:S02]  /*1940*/  IMAD.SHL.U32 R9, R13, 0x10, RZ ;  /* 0x000000100d097824 */ /* 0x008fe400078e00ff */
[----:B------:R-:W-:Y:S02]  /*1950*/  IMAD.MOV.U32 R16, RZ, RZ, R13 ;  /* 0x000000ffff107224 */ /* 0x000fe400078e000d */
[----:B------:R-:W-:Y:S02]  /*1960*/  IMAD.SHL.U32 R15, R14, 0x2, RZ ;  /* 0x000000020e0f7824 */ /* 0x000fe400078e00ff */
[----:B----4-:R-:W-:-:S03]  /*1970*/  IMAD.MOV.U32 R19, RZ, RZ, R10 ;  /* 0x000000ffff137224 */ /* 0x010fc600078e000a */
[----:B------:R-:W-:Y:S01]  /*1980*/  LOP3.LUT R14, R14, R15, R9, 0x96, !PT ;  /* 0x0000000f0e0e7212 */ /* 0x000fe200078e9609 */
[----:B------:R-:W-:Y:S01]  /*1990*/  IMAD.MOV.U32 R15, RZ, RZ, R12 ;  /* 0x000000ffff0f7224 */ /* 0x000fe200078e000c */
[----:B------:R0:W-:Y:S02]  /*19a0*/  STG.E.64 desc[UR10][R20.64], R18 ;  /* 0x0000001214007986 */ /* 0x0001e4000c101b0a */
[----:B------:R-:W-:Y:S02]  /*19b0*/  LOP3.LUT R17, R14, R13, RZ, 0x3c, !PT ;  /* 0x0000000d0e117212 */ /* 0x000fe400078e3cff */
[----:B------:R-:W-:-:S03]  /*19c0*/  MOV R14, R11 ;  /* 0x0000000b000e7202 */ /* 0x000fc60000000f00 */
[----:B------:R-:W-:Y:S01]  /*19d0*/  IMAD.IADD R9, R17, 0x1, R18 ;  /* 0x0000000111097824 */ /* 0x000fe200078e0212 */
[----:B------:R0:W-:Y:S03]  /*19e0*/  STG.E.64 desc[UR10][R20.64+0x10], R16 ;  /* 0x0000101014007986 */ /* 0x0001e6000c101b0a */
[----:B------:R-:W-:Y:S01]  /*19f0*/  IMAD R9, R9, 0x26e978d5, RZ ;  /* 0x26e978d509097824 */ /* 0x000fe200078e02ff */
[----:B------:R0:W-:Y:S04]  /*1a00*/  STG.E.64 desc[UR10][R20.64+0x8], R14 ;  /* 0x0000080e14007986 */ /* 0x0001e8000c101b0a */
[----:B------:R-:W-:-:S04]  /*1a10*/  SHF.L.W.U32.HI R9, R9, 0x1d, R9 ;  /* 0x0000001d09097819 */ /* 0x000fc80000010e09 */
[----:B------:R-:W-:-:S13]  /*1a20*/  ISETP.GT.U32.AND P0, PT, R9, 0x418937, PT ;  /* 0x004189370900780c */ /* 0x000fda0003f04070 */
[----:B0-----:R-:W-:Y:S05]  /*1a30*/  @P0 BRA `(.L_x_48) ;  /* 0x00000000002c0947 */ /* 0x001fea0003800000 */
[----:B------:R-:W2:Y:S02]  /*1a40*/  LDG.E R9, desc[UR10][R24.64] ;  /* 0x0000000a18097981 */ /* 0x000ea4000c1e1900 */
[----:B--2---:R-:W-:-:S04]  /*1a50*/  ISETP.NE.AND P0, PT, R9, RZ, PT ;  /* 0x000000ff0900720c */ /* 0x004fc80003f05270 */
[----:B------:R-:W-:-:S05]  /*1a60*/  SEL R9, RZ, 0x1, P0 ;  /* 0x00000001ff097807 */ /* 0x000fca0000000000 */
[----:B------:R0:W-:Y:S04]  /*1a70*/  STG.E desc[UR10][R24.64], R9 ;  /* 0x0000000918007986 */ /* 0x0001e8000c10190a */
[----:B------:R-:W2:Y:S04]  /*1a80*/  LDG.E.64 R10, desc[UR10][R20.64+0x8] ;  /* 0x0000080a140a7981 */ /* 0x000ea8000c1e1b00 */
[----:B------:R-:W3:Y:S04]  /*1a90*/  LDG.E.64 R18, desc[UR10][R20.64] ;  /* 0x0000000a14127981 */ /* 0x000ee8000c1e1b00 */
[----:B------:R-:W4:Y:S01]  /*1aa0*/  LDG.E.64 R16, desc[UR10][R20.64+0x10] ;  /* 0x0000100a14107981 */ /* 0x000f22000c1e1b00 */
[----:B--2---:R-:W-:-:S02]  /*1ab0*/  IMAD.MOV.U32 R12, RZ, RZ, R11 ;  /* 0x000000ffff0c7224 */ /* 0x004fc400078e000b */
[----:B------:R-:W-:Y:S01]  /*1ac0*/  IMAD.MOV.U32 R11, RZ, RZ, R10 ;  /* 0x000000ffff0b7224 */ /* 0x000fe200078e000a */
[----:B---3--:R-:W-:Y:S01]  /*1ad0*/  MOV R10, R19 ;  /* 0x00000013000a7202 */ /* 0x008fe20000000f00 */
[----:B0---4-:R-:W-:-:S07]  /*1ae0*/  IMAD.MOV.U32 R13, RZ, RZ, R16 ;  /* 0x000000ffff0d7224 */ /* 0x011fce00078e0010 */
.L_x_48:
[----:B------:R-:W-:Y:S05]  /*1af0*/  BSYNC.RECONVERGENT B1 ;  /* 0x0000000000017941 */ /* 0x000fea0003800200 */
.L_x_47:
[----:B------:R-:W-:Y:S01]  /*1b00*/  SHF.R.U32.HI R9, RZ, 0x2, R10 ;  /* 0x00000002ff097819 */ /* 0x000fe2000001160a */
[----:B------:R0:W-:Y:S01]  /*1b10*/  STG.E.64 desc[UR10][R20.64+0x8], R12 ;  /* 0x0000080c14007986 */ /* 0x0001e2000c101b0a */
[----:B------:R-:W-:Y:S02]  /*1b20*/  BSSY.RECONVERGENT B1, `(.L_x_49) ;  /* 0x0000017000017945 */ /* 0x000fe40003800200 */
[----:B------:R-:W-:Y:S01]  /*1b30*/  LOP3.LUT R9, R9, R10, RZ, 0x3c, !PT ;  /* 0x0000000a09097212 */ /* 0x000fe200078e3cff */
[----:B------:R-:W-:-:S04]  /*1b40*/  IMAD.SHL.U32 R10, R17, 0x10, RZ ;  /* 0x00000010110a7824 */ /* 0x000fc800078e00ff */
[----:B------:R-:W-:-:S05]  /*1b50*/  IMAD.SHL.U32 R14, R9, 0x2, RZ ;  /* 0x00000002090e7824 */ /* 0x000fca00078e00ff */
[----:B------:R-:W-:Y:S02]  /*1b60*/  LOP3.LUT R14, R9, R14, R10, 0x96, !PT ;  /* 0x0000000e090e7212 */ /* 0x000fe400078e960a */
[----:B------:R-:W-:Y:S02]  /*1b70*/  IADD3 R10, PT, PT, R18, 0x587c5, RZ ;  /* 0x000587c5120a7810 */ /* 0x000fe40007ffe0ff */
[----:B------:R-:W-:Y:S01]  /*1b80*/  LOP3.LUT R15, R14, R17, RZ, 0x3c, !PT ;  /* 0x000000110e0f7212 */ /* 0x000fe200078e3cff */
[----:B------:R-:W-:Y:S02]  /*1b90*/  IMAD.MOV.U32 R14, RZ, RZ, R17 ;  /* 0x000000ffff0e7224 */ /* 0x000fe400078e0011 */
[----:B------:R0:W-:Y:S02]  /*1ba0*/  STG.E.64 desc[UR10][R20.64], R10 ;  /* 0x0000000a14007986 */ /* 0x0001e4000c101b0a */
[----:B------:R-:W-:Y:S02]  /*1bb0*/  IMAD.IADD R9, R15, 0x1, R10 ;  /* 0x000000010f097824 */ /* 0x000fe400078e020a */
[----:B------:R0:W-:Y:S02]  /*1bc0*/  STG.E.64 desc[UR10][R20.64+0x10], R14 ;  /* 0x0000100e14007986 */ /* 0x0001e4000c101b0a */
[----:B------:R-:W-:-:S05]  /*1bd0*/  IMAD R9, R9, 0x26e978d5, RZ ;  /* 0x26e978d509097824 */ /* 0x000fca00078e02ff */
        /* <DEDUP_REMOVED lines=8> */
[----:B------:R0:W5:Y:S04]  /*1c60*/  LDG.E.64 R10, desc[UR10][R20.64] ;  /* 0x0000000a140a7981 */ /* 0x000168000c1e1b00 */
[----:B------:R0:W5:Y:S02]  /*1c70*/  LDG.E.64 R12, desc[UR10][R20.64+0x8] ;  /* 0x0000080a140c7981 */ /* 0x000164000c1e1b00 */
[----:B0-2---:R-:W-:-:S07]  /*1c80*/  IMAD.MOV.U32 R17, RZ, RZ, R14 ;  /* 0x000000ffff117224 */ /* 0x005fce00078e000e */
.L_x_50:
[----:B------:R-:W-:Y:S05]  /*1c90*/  BSYNC.RECONVERGENT B1 ;  /* 0x0000000000017941 */ /* 0x000fea0003800200 */
.L_x_49:
[----:B-----5:R-:W-:Y:S01]  /*1ca0*/  SHF.R.U32.HI R14, RZ, 0x2, R11 ;  /* 0x00000002ff0e7819 */ /* 0x020fe2000001160b */
[----:B------:R-:W-:Y:S01]  /*1cb0*/  VIADD R18, R10, 0x587c5 ;  /* 0x000587c50a127836 */ /* 0x000fe20000000000 */
[----:B------:R-:W-:Y:S01]  /*1cc0*/  SHF.L.U32 R9, R15, 0x4, RZ ;  /* 0x000000040f097819 */ /* 0x000fe200000006ff */
[----:B------:R-:W-:Y:S01]  /*1cd0*/  IMAD.MOV.U32 R10, RZ, RZ, R15 ;  /* 0x000000ffff0a7224 */ /* 0x000fe200078e000f */
[----:B------:R-:W-:Y:S01]  /*1ce0*/  LOP3.LUT R14, R14, R11, RZ, 0x3c, !PT ;  /* 0x0000000b0e0e7212 */ /* 0x000fe200078e3cff */
[----:B------:R-:W-:Y:S01]  /*1cf0*/  IMAD.MOV.U32 R19, RZ, RZ, R12 ;  /* 0x000000ffff137224 */ /* 0x000fe200078e000c */
[----:B------:R-:W-:Y:S01]  /*1d00*/  MOV R16, R13 ;  /* 0x0000000d00107202 */ /* 0x000fe20000000f00 */
[----:B------:R-:W-:Y:S02]  /*1d10*/  BSSY.RECONVERGENT B1, `(.L_x_51) ;  /* 0x0000016000017945 */ /* 0x000fe40003800200 */
[C---:B------:R-:W-:Y:S01]  /*1d20*/  IMAD.SHL.U32 R11, R14.reuse, 0x2, RZ ;  /* 0x000000020e0b7824 */ /* 0x040fe200078e00ff */
[----:B------:R0:W-:Y:S04]  /*1d30*/  STG.E.64 desc[UR10][R20.64], R18 ;  /* 0x0000001214007986 */ /* 0x0001e8000c101b0a */
[----:B------:R-:W-:Y:S01]  /*1d40*/  LOP3.LUT R14, R14, R11, R9, 0x96, !PT ;  /* 0x0000000b0e0e7212 */ /* 0x000fe200078e9609 */
[----:B------:R0:W-:Y:S03]  /*1d50*/  STG.E.64 desc[UR10][R20.64+0x8], R16 ;  /* 0x0000081014007986 */ /* 0x0001e6000c101b0a */
[----:B------:R-:W-:-:S05]  /*1d60*/  LOP3.LUT R11, R14, R15, RZ, 0x3c, !PT ;  /* 0x0000000f0e0b7212 */ /* 0x000fca00078e3cff */
[----:B------:R-:W-:Y:S01]  /*1d70*/  IMAD.IADD R9, R11, 0x1, R18 ;  /* 0x000000010b097824 */ /* 0x000fe200078e0212 */
[----:B------:R0:W-:Y:S03]  /*1d80*/  STG.E.64 desc[UR10][R20.64+0x10], R10 ;  /* 0x0000100a14007986 */ /* 0x0001e6000c101b0a */
        /* <DEDUP_REMOVED lines=11> */
[----:B--2---:R-:W-:Y:S01]  /*1e40*/  IMAD.MOV.U32 R13, RZ, RZ, R16 ;  /* 0x000000ffff0d7224 */ /* 0x004fe200078e0010 */
[----:B---3--:R-:W-:Y:S01]  /*1e50*/  MOV R12, R19 ;  /* 0x00000013000c7202 */ /* 0x008fe20000000f00 */
[----:B0---4-:R-:W-:-:S07]  /*1e60*/  IMAD.MOV.U32 R15, RZ, RZ, R10 ;  /* 0x000000ffff0f7224 */ /* 0x011fce00078e000a */
.L_x_52:
[----:B------:R-:W-:Y:S05]  /*1e70*/  BSYNC.RECONVERGENT B1 ;  /* 0x0000000000017941 */ /* 0x000fea0003800200 */
.L_x_51:
[----:B------:R-:W-:Y:S01]  /*1e80*/  SHF.R.U32.HI R9, RZ, 0x2, R12 ;  /* 0x00000002ff097819 */ /* 0x000fe2000001160c */
[----:B------:R-:W-:Y:S01]  /*1e90*/  IMAD.SHL.U32 R10, R11, 0x10, RZ ;  /* 0x000000100b0a7824 */ /* 0x000fe200078e00ff */
[----:B------:R-:W-:Y:S01]  /*1ea0*/  MOV R14, R17 ;  /* 0x00000011000e7202 */ /* 0x000fe20000000f00 */
[----:B------:R-:W-:Y:S01]  /*1eb0*/  IMAD.MOV.U32 R16, RZ, RZ, R11 ;  /* 0x000000ffff107224 */ /* 0x000fe200078e000b */
[----:B------:R-:W-:Y:S01]  /*1ec0*/  LOP3.LUT R9, R9, R12, RZ, 0x3c, !PT ;  /* 0x0000000c09097212 */ /* 0x000fe200078e3cff */
[----:B------:R-:W-:Y:S02]  /*1ed0*/  BSSY.RECONVERGENT B1, `(.L_x_53) ;  /* 0x0000011000017945 */ /* 0x000fe40003800200 */
[----:B------:R0:W-:Y:S02]  /*1ee0*/  STG.E.64 desc[UR10][R20.64+0x8], R14 ;  /* 0x0000080e14007986 */ /* 0x0001e4000c101b0a */
[----:B------:R-:W-:-:S05]  /*1ef0*/  IMAD.SHL.U32 R12, R9, 0x2, RZ ;  /* 0x00000002090c7824 */ /* 0x000fca00078e00ff */
[----:B------:R-:W-:Y:S01]  /*1f00*/  LOP3.LUT R10, R9, R12, R10, 0x96, !PT ;  /* 0x0000000c090a7212 */ /* 0x000fe200078e960a */
[----:B------:R-:W-:-:S03]  /*1f10*/  VIADD R12, R18, 0x587c5 ;  /* 0x000587c5120c7836 */ /* 0x000fc60000000000 */
[----:B------:R-:W-:Y:S02]  /*1f20*/  LOP3.LUT R17, R10, R11, RZ, 0x3c, !PT ;  /* 0x0000000b0a117212 */ /* 0x000fe400078e3cff */
[----:B------:R0:W-:Y:S03]  /*1f30*/  STG.E.64 desc[UR10][R20.64], R12 ;  /* 0x0000000c14007986 */ /* 0x0001e6000c101b0a */
        /* <DEDUP_REMOVED lines=10> */
.L_x_54:
[----:B------:R-:W-:Y:S05]  /*1fe0*/  BSYNC.RECONVERGENT B1 ;  /* 0x0000000000017941 */ /* 0x000fea0003800200 */
.L_x_53:
[----:B------:R-:W-:-:S04]  /*1ff0*/  IADD3 R8, PT, PT, R8, 0x4, RZ ;  /* 0x0000000408087810 */ /* 0x000fc80007ffe0ff */
[----:B------:R-:W-:-:S13]  /*2000*/  ISETP.NE.AND P0, PT, R8, R7, PT ;  /* 0x000000070800720c */ /* 0x000fda0003f05270 */
[----:B------:R-:W-:Y:S05]  /*2010*/  @P0 BRA `(.L_x_55) ;  /* 0xfffffff800280947 */ /* 0x000fea000383ffff */
.L_x_46:
[----:B------:R-:W-:-:S13]  /*2020*/  ISETP.NE.AND P0, PT, R2, RZ, PT ;  /* 0x000000ff0200720c */ /* 0x000fda0003f05270 */
[----:B------:R-:W-:Y:S05]  /*2030*/  @!P0 BRA `(.L_x_56) ;  /* 0x0000000400788947 */ /* 0x000fea0003800000 */
[----:B------:R-:W-:-:S13]  /*2040*/  ISETP.NE.AND P0, PT, R2, 0x1, PT ;  /* 0x000000010200780c */ /* 0x000fda0003f05270 */
[----:B------:R-:W-:Y:S05]  /*2050*/  @!P0 BRA `(.L_x_57) ;  /* 0x0000000000ec8947 */ /* 0x000fea0003800000 */
[----:B-----5:R-:W2:Y:S04]  /*2060*/  LDG.E.64 R14, desc[UR10][R20.64] ;  /* 0x0000000a140e7981 */ /* 0x020ea8000c1e1b00 */
[----:B0-----:R-:W3:Y:S04]  /*2070*/  LDG.E.64 R8, desc[UR10][R20.64+0x10] ;  /* 0x0000100a14087981 */ /* 0x001ee8000c1e1b00 */
[----:B------:R-:W4:Y:S01]  /*2080*/  LDG.E.64 R10, desc[UR10][R20.64+0x8] ;  /* 0x0000080a140a7981 */ /* 0x000f22000c1e1b00 */
[----:B------:R-:W-:Y:S01]  /*2090*/  BSSY.RECONVERGENT B1, `(.L_x_58) ;  /* 0x0000020000017945 */ /* 0x000fe20003800200 */
[----:B------:R-:W-:Y:S01]  /*20a0*/  IMAD.WIDE.U32 R18, R7, 0x4, R22 ;  /* 0x0000000407127825 */ /* 0x000fe200078e0016 */
[----:B--2---:R-:W-:-:S03]  /*20b0*/  SHF.R.U32.HI R12, RZ, 0x2, R15 ;  /* 0x00000002ff0c7819 */ /* 0x004fc6000001160f */
[----:B------:R-:W-:Y:S01]  /*20c0*/  VIADD R14, R14, 0x587c5 ;  /* 0x000587c50e0e7836 */ /* 0x000fe20000000000 */
[----:B------:R-:W-:Y:S01]  /*20d0*/  LOP3.LUT R12, R12, R15, RZ, 0x3c, !PT ;  /* 0x0000000f0c0c7212 */ /* 0x000fe200078e3cff */
[----:B---3--:R-:W-:Y:S02]  /*20e0*/  IMAD.SHL.U32 R13, R9, 0x10, RZ ;  /* 0x00000010090d7824 */ /* 0x008fe400078e00ff */
[----:B------:R-:W-:Y:S02]  /*20f0*/  IMAD.MOV.U32 R16, RZ, RZ, R9 ;  /* 0x000000ffff107224 */ /* 0x000fe400078e0009 */
[----:B------:R-:W-:-:S05]  /*2100*/  IMAD.SHL.U32 R15, R12, 0x2, RZ ;  /* 0x000000020c0f7824 */ /* 0x000fca00078e00ff */
[----:B------:R-:W-:Y:S01]  /*2110*/  LOP3.LUT R12, R12, R15, R13, 0x96, !PT ;  /* 0x0000000f0c0c7212 */ /* 0x000fe200078e960d */
[----:B------:R-:W-:Y:S01]  /*2120*/  IMAD.MOV.U32 R13, RZ, RZ, R8 ;  /* 0x000000ffff0d7224 */ /* 0x000fe200078e0008 */
[----:B----4-:R-:W-:Y:S02]  /*2130*/  MOV R15, R10 ;  /* 0x0000000a000f7202 */ /* 0x010fe40000000f00 */
[----:B------:R-:W-:-:S03]  /*2140*/  LOP3.LUT R17, R12, R9, RZ, 0x3c, !PT ;  /* 0x000000090c117212 */ /* 0x000fc600078e3cff */
[----:B------:R0:W-:Y:S01]  /*2150*/  STG.E.64 desc[UR10][R20.64], R14 ;  /* 0x0000000e14007986 */ /* 0x0001e2000c101b0a */
[----:B------:R-:W-:-:S03]  /*2160*/  IADD3 R12, PT, PT, R17, R14, RZ ;  /* 0x0000000e110c7210 */ /* 0x000fc60007ffe0ff */
[----:B------:R0:W-:Y:S02]  /*2170*/  STG.E.64 desc[UR10][R20.64+0x10], R16 ;  /* 0x0000101014007986 */ /* 0x0001e4000c101b0a */
[----:B------:R-:W-:-:S05]  /*2180*/  IMAD R12, R12, 0x26e978d5, RZ ;  /* 0x26e978d50c0c7824 */ /* 0x000fca00078e02ff */
[----:B------:R-:W-:-:S04]  /*2190*/  SHF.L.W.U32.HI R12, R12, 0x1d, R12 ;  /* 0x0000001d0c0c7819 */ /* 0x000fc80000010e0c */
[----:B------:R-:W-:Y:S01]  /*21a0*/  ISETP.GT.U32.AND P0, PT, R12, 0x418937, PT ;  /* 0x004189370c00780c */ /* 0x000fe20003f04070 */
[----:B------:R-:W-:-:S05]  /*21b0*/  IMAD.MOV.U32 R12, RZ, RZ, R11 ;  /* 0x000000ffff0c7224 */ /* 0x000fca00078e000b */
[----:B------:R0:W-:Y:S07]  /*21c0*/  STG.E.64 desc[UR10][R20.64+0x8], R12 ;  /* 0x0000080c14007986 */ /* 0x0001ee000c101b0a */
[----:B------:R-:W-:Y:S05]  /*21d0*/  @P0 BRA `(.L_x_59) ;  /* 0x00000000002c0947 */ /* 0x000fea0003800000 */
[----:B------:R-:W2:Y:S02]  /*21e0*/  LDG.E R8, desc[UR10][R18.64] ;  /* 0x0000000a12087981 */ /* 0x000ea4000c1e1900 */
[----:B--2---:R-:W-:-:S04]  /*21f0*/  ISETP.NE.AND P0, PT, R8, RZ, PT ;  /* 0x000000ff0800720c */ /* 0x004fc80003f05270 */
[----:B0-----:R-:W-:-:S05]  /*2200*/  SEL R13, RZ, 0x1, P0 ;  /* 0x00000001ff0d7807 */ /* 0x001fca0000000000 */
[----:B------:R1:W-:Y:S04]  /*2210*/  STG.E desc[UR10][R18.64], R13 ;  /* 0x0000000d12007986 */ /* 0x0003e8000c10190a */
[----:B------:R-:W2:Y:S04]  /*2220*/  LDG.E.64 R10, desc[UR10][R20.64+0x8] ;  /* 0x0000080a140a7981 */ /* 0x000ea8000c1e1b00 */
[----:B------:R-:W3:Y:S04]  /*2230*/  LDG.E.64 R14, desc[UR10][R20.64] ;  /* 0x0000000a140e7981 */ /* 0x000ee8000c1e1b00 */
[----:B------:R-:W4:Y:S01]  /*2240*/  LDG.E.64 R16, desc[UR10][R20.64+0x10] ;  /* 0x0000100a14107981 */ /* 0x000f22000c1e1b00 */
[----:B--2---:R-:W-:-:S02]  /*2250*/  IMAD.MOV.U32 R8, RZ, RZ, R11 ;  /* 0x000000ffff087224 */ /* 0x004fc400078e000b */
[----:B------:R-:W-:Y:S02]  /*2260*/  IMAD.MOV.U32 R11, RZ, RZ, R10 ;  /* 0x000000ffff0b7224 */ /* 0x000fe400078e000a */
[----:B---3--:R-:W-:Y:S01]  /*2270*/  IMAD.MOV.U32 R10, RZ, RZ, R15 ;  /* 0x000000ffff0a7224 */ /* 0x008fe200078e000f */
[----:B-1--4-:R-:W-:-:S07]  /*2280*/  MOV R9, R16 ;  /* 0x0000001000097202 */ /* 0x012fce0000000f00 */
.L_x_59:
[----:B------:R-:W-:Y:S05]  /*2290*/  BSYNC.RECONVERGENT B1 ;  /* 0x0000000000017941 */ /* 0x000fea0003800200 */
.L_x_58:
[----:B0-----:R-:W-:Y:S01]  /*22a0*/  SHF.R.U32.HI R13, RZ, 0x2, R10 ;  /* 0x00000002ff0d7819 */ /* 0x001fe2000001160a */
[----:B------:R0:W-:Y:S01]  /*22b0*/  STG.E.64 desc[UR10][R20.64+0x8], R8 ;  /* 0x0000080814007986 */ /* 0x0001e2000c101b0a */
[----:B------:R-:W-:Y:S02]  /*22c0*/  BSSY.RECONVERGENT B1, `(.L_x_60) ;  /* 0x0000013000017945 */ /* 0x000fe40003800200 */
[----:B------:R-:W-:Y:S01]  /*22d0*/  LOP3.LUT R13, R13, R10, RZ, 0x3c, !PT ;  /* 0x0000000a0d0d7212 */ /* 0x000fe200078e3cff */
[----:B------:R-:W-:-:S04]  /*22e0*/  IMAD.SHL.U32 R10, R17, 0x10, RZ ;  /* 0x00000010110a7824 */ /* 0x000fc800078e00ff */
[----:B------:R-:W-:-:S05]  /*22f0*/  IMAD.SHL.U32 R12, R13, 0x2, RZ ;  /* 0x000000020d0c7824 */ /* 0x000fca00078e00ff */
[----:B------:R-:W-:Y:S01]  /*2300*/  LOP3.LUT R12, R13, R12, R10, 0x96, !PT ;  /* 0x0000000c0d0c7212 */ /* 0x000fe200078e960a */
[----:B------:R-:W-:-:S03]  /*2310*/  VIADD R10, R14, 0x587c5 ;  /* 0x000587c50e0a7836 */ /* 0x000fc60000000000 */
[----:B------:R-:W-:Y:S02]  /*2320*/  LOP3.LUT R13, R12, R17, RZ, 0x3c, !PT ;  /* 0x000000110c0d7212 */ /* 0x000fe400078e3cff */
[----:B------:R0:W-:Y:S02]  /*2330*/  STG.E.64 desc[UR10][R20.64], R10 ;  /* 0x0000000a14007986 */ /* 0x0001e4000c101b0a */
[----:B------:R-:W-:-:S05]  /*2340*/  IADD3 R12, PT, PT, R13, R10, RZ ;  /* 0x0000000a0d0c7210 */ /* 0x000fca0007ffe0ff */
[----:B------:R-:W-:Y:S02]  /*2350*/  IMAD R14, R12, 0x26e978d5, RZ ;  /* 0x26e978d50c0e7824 */ /* 0x000fe400078e02ff */
[----:B------:R-:W-:-:S03]  /*2360*/  IMAD.MOV.U32 R12, RZ, RZ, R17 ;  /* 0x000000ffff0c7224 */ /* 0x000fc600078e0011 */
[----:B------:R-:W-:Y:S02]  /*2370*/  SHF.L.W.U32.HI R14, R14, 0x1d, R14 ;  /* 0x0000001d0e0e7819 */ /* 0x000fe40000010e0e */
[----:B------:R0:W-:Y:S02]  /*2380*/  STG.E.64 desc[UR10][R20.64+0x10], R12 ;  /* 0x0000100c14007986 */ /* 0x0001e4000c101b0a */
[----:B------:R-:W-:-:S13]  /*2390*/  ISETP.GT.U32.AND P0, PT, R14, 0x418937, PT ;  /* 0x004189370e00780c */ /* 0x000fda0003f04070 */
[----:B0-----:R-:W-:Y:S05]  /*23a0*/  @P0 BRA `(.L_x_61) ;  /* 0x0000000000100947 */ /* 0x001fea0003800000 */
[----:B------:R-:W2:Y:S02]  /*23b0*/  LDG.E R8, desc[UR10][R18.64+0x4] ;  /* 0x0000040a12087981 */ /* 0x000ea4000c1e1900 */
[----:B--2---:R-:W-:-:S04]  /*23c0*/  ISETP.NE.AND P0, PT, R8, RZ, PT ;  /* 0x000000ff0800720c */ /* 0x004fc80003f05270 */
[----:B------:R-:W-:-:S05]  /*23d0*/  SEL R9, RZ, 0x1, P0 ;  /* 0x00000001ff097807 */ /* 0x000fca0000000000 */
[----:B------:R0:W-:Y:S04]  /*23e0*/  STG.E desc[UR10][R18.64+0x4], R9 ;  /* 0x0000040912007986 */ /* 0x0001e8000c10190a */
.L_x_61:
[----:B------:R-:W-:Y:S05]  /*23f0*/  BSYNC.RECONVERGENT B1 ;  /* 0x0000000000017941 */ /* 0x000fea0003800200 */
.L_x_60:
[----:B------:R-:W-:-:S07]  /*2400*/  VIADD R7, R7, 0x2 ;  /* 0x0000000207077836 */ /* 0x000fce0000000000 */
.L_x_57:
[----:B------:R-:W1:Y:S01]  /*2410*/  LDCU UR4, c[0x0][0x39c] ;  /* 0x00007380ff0477ac */ /* 0x000e620008000800 */
[----:B------:R-:W-:Y:S01]  /*2420*/  BSSY.RECONVERGENT B1, `(.L_x_56) ;  /* 0x000001f000017945 */ /* 0x000fe20003800200 */
[----:B-1----:R-:W-:-:S04]  /*2430*/  ULOP3.LUT UR4, UR4, 0x1, URZ, 0xc0, !UPT ;  /* 0x0000000104047892 */ /* 0x002fc8000f8ec0ff */
[----:B------:R-:W-:-:S09]  /*2440*/  UISETP.NE.U32.AND UP0, UPT, UR4, 0x1, UPT ;  /* 0x000000010400788c */ /* 0x000fd2000bf05070 */
[----:B------:R-:W-:Y:S05]  /*2450*/  BRA.U UP0, `(.L_x_62) ;  /* 0x00000001006c7547 */ /* 0x000fea000b800000 */
[----:B-----5:R-:W2:Y:S04]  /*2460*/  LDG.E.64 R12, desc[UR10][R20.64] ;  /* 0x0000000a140c7981 */ /* 0x020ea8000c1e1b00 */
[----:B0-----:R-:W3:Y:S04]  /*2470*/  LDG.E.64 R8, desc[UR10][R20.64+0x10] ;  /* 0x0000100a14087981 */ /* 0x001ee8000c1e1b00 */
[----:B------:R-:W4:Y:S01]  /*2480*/  LDG.E.64 R10, desc[UR10][R20.64+0x8] ;  /* 0x0000080a140a7981 */ /* 0x000f22000c1e1b00 */
[----:B--2---:R-:W-:Y:S01]  /*2490*/  SHF.R.U32.HI R14, RZ, 0x2, R13 ;  /* 0x00000002ff0e7819 */ /* 0x004fe2000001160d */
[----:B------:R-:W-:-:S03]  /*24a0*/  VIADD R12, R12, 0x587c5 ;  /* 0x000587c50c0c7836 */ /* 0x000fc60000000000 */
[----:B------:R-:W-:Y:S01]  /*24b0*/  LOP3.LUT R14, R14, R13, RZ, 0x3c, !PT ;  /* 0x0000000d0e0e7212 */ /* 0x000fe200078e3cff */
[----:B---3--:R-:W-:Y:S02]  /*24c0*/  IMAD.SHL.U32 R13, R9, 0x10, RZ ;  /* 0x00000010090d7824 */ /* 0x008fe400078e00ff */
[----:B------:R-:W-:Y:S01]  /*24d0*/  IMAD.MOV.U32 R16, RZ, RZ, R9 ;  /* 0x000000ffff107224 */ /* 0x000fe200078e0009 */
[----:B------:R-:W-:-:S04]  /*24e0*/  SHF.L.U32 R15, R14, 0x1, RZ ;  /* 0x000000010e0f7819 */ /* 0x000fc800000006ff */
[----:B------:R-:W-:Y:S01]  /*24f0*/  LOP3.LUT R14, R14, R15, R13, 0x96, !PT ;  /* 0x0000000f0e0e7212 */ /* 0x000fe200078e960d */
[----:B------:R-:W-:Y:S02]  /*2500*/  IMAD.MOV.U32 R15, RZ, RZ, R8 ;  /* 0x000000ffff0f7224 */ /* 0x000fe400078e0008 */
[----:B----4-:R-:W-:Y:S01]  /*2510*/  IMAD.MOV.U32 R13, RZ, RZ, R10 ;  /* 0x000000ffff0d7224 */ /* 0x010fe200078e000a */
[----:B------:R-:W-:Y:S02]  /*2520*/  LOP3.LUT R17, R14, R9, RZ, 0x3c, !PT ;  /* 0x000000090e117212 */ /* 0x000fe400078e3cff */
[----:B------:R-:W-:Y:S02]  /*2530*/  MOV R14, R11 ;  /* 0x0000000b000e7202 */ /* 0x000fe40000000f00 */
[----:B------:R1:W-:Y:S01]  /*2540*/  STG.E.64 desc[UR10][R20.64], R12 ;  /* 0x0000000c14007986 */ /* 0x0003e2000c101b0a */
[----:B------:R-:W-:-:S03]  /*2550*/  IMAD.IADD R8, R17, 0x1, R12 ;  /* 0x0000000111087824 */ /* 0x000fc600078e020c */
[----:B------:R1:W-:Y:S01]  /*2560*/  STG.E.64 desc[UR10][R20.64+0x10], R16 ;  /* 0x0000101014007986 */ /* 0x0003e2000c101b0a */
[----:B------:R-:W-:-:S03]  /*2570*/  IMAD R8, R8, 0x26e978d5, RZ ;  /* 0x26e978d508087824 */ /* 0x000fc600078e02ff */
[----:B------:R1:W-:Y:S02]  /*2580*/  STG.E.64 desc[UR10][R20.64+0x8], R14 ;  /* 0x0000080e14007986 */ /* 0x0003e4000c101b0a */
[----:B------:R-:W-:-:S04]  /*2590*/  SHF.L.W.U32.HI R8, R8, 0x1d, R8 ;  /* 0x0000001d08087819 */ /* 0x000fc80000010e08 */
[----:B------:R-:W-:-:S13]  /*25a0*/  ISETP.GT.U32.AND P0, PT, R8, 0x418937, PT ;  /* 0x004189370800780c */ /* 0x000fda0003f04070 */
[----:B-1----:R-:W-:Y:S05]  /*25b0*/  @P0 BRA `(.L_x_62) ;  /* 0x0000000000140947 */ /* 0x002fea0003800000 */
[----:B------:R-:W-:-:S05]  /*25c0*/  IMAD.WIDE.U32 R22, R7, 0x4, R22 ;  /* 0x0000000407167825 */ /* 0x000fca00078e0016 */
[----:B------:R-:W2:Y:S02]  /*25d0*/  LDG.E R7, desc[UR10][R22.64] ;  /* 0x0000000a16077981 */ /* 0x000ea4000c1e1900 */
[----:B--2---:R-:W-:-:S04]  /*25e0*/  ISETP.NE.AND P0, PT, R7, RZ, PT ;  /* 0x000000ff0700720c */ /* 0x004fc80003f05270 */
[----:B------:R-:W-:-:S05]  /*25f0*/  SEL R7, RZ, 0x1, P0 ;  /* 0x00000001ff077807 */ /* 0x000fca0000000000 */
[----:B------:R1:W-:Y:S04]  /*2600*/  STG.E desc[UR10][R22.64], R7 ;  /* 0x0000000716007986 */ /* 0x0003e8000c10190a */
.L_x_62:
[----:B------:R-:W-:Y:S05]  /*2610*/  BSYNC.RECONVERGENT B1 ;  /* 0x0000000000017941 */ /* 0x000fea0003800200 */
.L_x_56:
[----:B------:R-:W-:-:S05]  /*2620*/  IMAD.IADD R4, R3, 0x1, R4 ;  /* 0x0000000103047824 */ /* 0x000fca00078e0204 */
[----:B------:R-:W-:-:S13]  /*2630*/  ISETP.GE.AND P0, PT, R4, 0x5, PT ;  /* 0x000000050400780c */ /* 0x000fda0003f06270 */
[----:B------:R-:W-:Y:S05]  /*2640*/  @!P0 BRA `(.L_x_63) ;  /* 0xffffffdc006c8947 */ /* 0x000fea000383ffff */
.L_x_6:
[----:B------:R-:W-:Y:S05]  /*2650*/  BSYNC.RECONVERGENT B0 ;  /* 0x0000000000007941 */ /* 0x000fea0003800200 */
.L_x_5:
[----:B------:R-:W-:Y:S05]  /*2660*/  WARPSYNC.ALL ;  /* 0x0000000000007948 */ /* 0x000fea0003800000 */
[----:B------:R-:W-:Y:S01]  /*2670*/  BAR.SYNC.DEFER_BLOCKING 0x0 ;  /* 0x0000000000007b1d */ /* 0x000fe20000010000 */
[----:B------:R-:W-:-:S13]  /*2680*/  ISETP.GT.AND P0, PT, R0, 0x4, PT ;  /* 0x000000040000780c */ /* 0x000fda0003f04270 */
[----:B------:R-:W-:Y:S05]  /*2690*/  @P0 EXIT ;  /* 0x000000000000094d */ /* 0x000fea0003800000 */
[----:B------:R-:W3:Y:S01]  /*26a0*/  LDCU UR4, c[0x0][0x39c] ;  /* 0x00007380ff0477ac */ /* 0x000ee20008000800 */
[----:B------:R-:W4:Y:S08]  /*26b0*/  LDC.64 R10, c[0x0][0x380] ;  /* 0x0000e000ff0a7b82 */ /* 0x000f300000000a00 */
[----:B0-----:R-:W0:Y:S01]  /*26c0*/  LDC.64 R8, c[0x0][0x388] ;  /* 0x0000e200ff087b82 */ /* 0x001e220000000a00 */
[----:B---3--:R-:W-:-:S09]  /*26d0*/  UISETP.GT.AND UP0, UPT, UR4, URZ, UPT ;  /* 0x000000ff0400728c */ /* 0x008fd2000bf04270 */
[----:B------:R-:W-:Y:S05]  /*26e0*/  BRA.U UP0, `(.L_x_64) ;  /* 0x0000000100207547 */ /* 0x000fea000b800000 */
.L_x_65:
[----:B0--3--:R-:W-:-:S06]  /*26f0*/  IMAD.WIDE R4, R0, 0x10, R8 ;  /* 0x0000001000047825 */ /* 0x009fcc00078e0208 */
[----:B------:R-:W3:Y:S01]  /*2700*/  LDG.E R5, desc[UR10][R4.64] ;  /* 0x0000000a04057981 */ /* 0x000ee2000c1e1900 */
[----:B-12-4-:R-:W-:Y:S01]  /*2710*/  IMAD.WIDE R6, R0, 0x10, R10 ;  /* 0x0000001000067825 */ /* 0x016fe200078e020a */
[----:B------:R-:W-:-:S04]  /*2720*/  IADD3 R0, PT, PT, R3, R0, RZ ;  /* 0x0000000003007210 */ /* 0x000fc80007ffe0ff */
[----:B------:R-:W-:Y:S01]  /*2730*/  ISETP.GE.AND P0, PT, R0, 0x5, PT ;  /* 0x000000050000780c */ /* 0x000fe20003f06270 */
[----:B---3--:R3:W-:-:S12]  /*2740*/  STG.E desc[UR10][R6.64], R5 ;  /* 0x0000000506007986 */ /* 0x0087d8000c10190a */
[----:B------:R-:W-:Y:S05]  /*2750*/  @!P0 BRA `(.L_x_65) ;  /* 0xfffffffc00e48947 */ /* 0x000fea000383ffff */
[----:B------:R-:W-:Y:S05]  /*2760*/  EXIT ;  /* 0x000000000000794d */ /* 0x000fea0003800000 */
.L_x_64:
[----:B------:R-:W-:Y:S02]  /*2770*/  ULOP3.LUT UR5, UR4, 0xf, URZ, 0xc0, !UPT ;  /* 0x0000000f04057892 */ /* 0x000fe4000f8ec0ff */
[----:B------:R-:W-:Y:S02]  /*2780*/  ULOP3.LUT UR7, UR4, 0x7, URZ, 0xc0, !UPT ;  /* 0x0000000704077892 */ /* 0x000fe4000f8ec0ff */
[----:B------:R-:W-:Y:S02]  /*2790*/  ULOP3.LUT UR9, UR4, 0x7ffffff0, URZ, 0xc0, !UPT ;  /* 0x7ffffff004097892 */ /* 0x000fe4000f8ec0ff */
[----:B------:R-:W-:Y:S02]  /*27a0*/  UIADD3 UR6, UPT, UPT, UR5, -0x1, URZ ;  /* 0xffffffff05067890 */ /* 0x000fe4000fffe0ff */
[----:B------:R-:W-:Y:S02]  /*27b0*/  UIADD3 UR8, UPT, UPT, UR7, -0x1, URZ ;  /* 0xffffffff07087890 */ /* 0x000fe4000fffe0ff */
[----:B------:R-:W-:-:S02]  /*27c0*/  ULOP3.LUT UR4, UR4, 0x3, URZ, 0xc0, !UPT ;  /* 0x0000000304047892 */ /* 0x000fc4000f8ec0ff */
[----:B------:R-:W-:Y:S02]  /*27d0*/  UIADD3 UR12, UPT, UPT, -UR9, URZ, URZ ;  /* 0x000000ff090c7290 */ /* 0x000fe4000fffe1ff */
[----:B------:R-:W-:Y:S02]  /*27e0*/  UISETP.GE.U32.AND UP0, UPT, UR6, 0x7, UPT ;  /* 0x000000070600788c */ /* 0x000fe4000bf06070 */
[----:B------:R-:W-:-:S11]  /*27f0*/  UISETP.GE.U32.AND UP1, UPT, UR8, 0x3, UPT ;  /* 0x000000030800788c */ /* 0x000fd6000bf26070 */
.L_x_71:
[----:B---3--:R-:W3:Y:S01]  /*2800*/  LDC.64 R4, c[0x0][0x388] ;  /* 0x0000e200ff047b82 */ /* 0x008ee20000000a00 */
[----:B----4-:R-:W4:Y:S07]  /*2810*/  LDCU UR6, c[0x0][0x39c] ;  /* 0x00007380ff0677ac */ /* 0x010f2e0008000800 */
[----:B012---:R-:W1:Y:S01]  /*2820*/  LDC.64 R6, c[0x0][0x380] ;  /* 0x0000e000ff067b82 */ /* 0x007e620000000a00 */
[----:B---3--:R-:W-:-:S05]  /*2830*/  IMAD.WIDE R4, R0, 0x10, R4 ;  /* 0x0000001000047825 */ /* 0x008fca00078e0204 */
[----:B0-----:R-:W2:Y:S01]  /*2840*/  LDG.E R9, desc[UR10][R4.64] ;  /* 0x0000000a04097981 */ /* 0x001ea2000c1e1900 */
[----:B----4-:R-:W-:Y:S01]  /*2850*/  UISETP.GE.U32.AND UP2, UPT, UR6, 0x10, UPT ;  /* 0x000000100600788c */ /* 0x010fe2000bf46070 */
[----:B------:R-:W-:Y:S02]  /*2860*/  IMAD.MOV.U32 R2, RZ, RZ, RZ ;  /* 0x000000ffff027224 */ /* 0x000fe400078e00ff */
[----:B-1----:R-:W-:-:S05]  /*2870*/  IMAD.WIDE R6, R0, 0x10, R6 ;  /* 0x0000001000067825 */ /* 0x002fca00078e0206 */
[----:B--2---:R0:W-:Y:S01]  /*2880*/  STG.E desc[UR10][R6.64], R9 ;  /* 0x0000000906007986 */ /* 0x0041e2000c10190a */
[----:B------:R-:W-:Y:S05]  /*2890*/  BRA.U !UP2, `(.L_x_66) ;  /* 0x000000090a247547 */ /* 0x000fea000b800000 */
[----:B------:R-:W-:Y:S01]  /*28a0*/  IMAD.MOV.U32 R8, RZ, RZ, RZ ;  /* 0x000000ffff087224 */ /* 0x000fe200078e00ff */
[----:B0-----:R-:W-:Y:S01]  /*28b0*/  MOV R9, UR12 ;  /* 0x0000000c00097c02 */ /* 0x001fe20008000f00 */
[----:B------:R-:W-:-:S07]  /*28c0*/  IMAD.MOV.U32 R2, RZ, RZ, RZ ;  /* 0x000000ffff027224 */ /* 0x000fce00078e00ff */
.L_x_67:
[----:B-1----:R-:W2:Y:S04]  /*28d0*/  LDG.E.64 R10, desc[UR10][R4.64+0x8] ;  /* 0x0000080a040a7981 */ /* 0x002ea8000c1e1b00 */
[----:B------:R-:W3:Y:S01]  /*28e0*/  LDG.E.64 R12, desc[UR10][R6.64+0x8] ;  /* 0x0000080a060c7981 */ /* 0x000ee2000c1e1b00 */
[----:B--2---:R-:W-:-:S05]  /*28f0*/  IADD3 R14, P0, PT, R10, R8, RZ ;  /* 0x000000080a0e7210 */ /* 0x004fca0007f1e0ff */
[----:B------:R-:W-:-:S06]  /*2900*/  IMAD.X R15, R11, 0x1, R2, P0 ;  /* 0x000000010b0f7824 */ /* 0x000fcc00000e0602 */
[----:B------:R-:W2:Y:S01]  /*2910*/  LDG.E R15, desc[UR10][R14.64] ;  /* 0x0000000a0e0f7981 */ /* 0x000ea2000c1e1900 */
[----:B---3--:R-:W-:-:S05]  /*2920*/  IADD3 R16, P0, PT, R12, R8, RZ ;  /* 0x000000080c107210 */ /* 0x008fca0007f1e0ff */
[----:B------:R-:W-:-:S05]  /*2930*/  IMAD.X R17, R13, 0x1, R2, P0 ;  /* 0x000000010d117824 */ /* 0x000fca00000e0602 */
[----:B--2---:R0:W-:Y:S04]  /*2940*/  STG.E desc[UR10][R16.64], R15 ;  /* 0x0000000f10007986 */ /* 0x0041e8000c10190a */
[----:B------:R-:W2:Y:S04]  /*2950*/  LDG.E.64 R10, desc[UR10][R4.64+0x8] ;  /* 0x0000080a040a7981 */ /* 0x000ea8000c1e1b00 */
[----:B------:R-:W3:Y:S01]  /*2960*/  LDG.E.64 R12, desc[UR10][R6.64+0x8] ;  /* 0x0000080a060c7981 */ /* 0x000ee2000c1e1b00 */
[----:B--2---:R-:W-:-:S05]  /*2970*/  IADD3 R18, P0, PT, R10, R8, RZ ;  /* 0x000000080a127210 */ /* 0x004fca0007f1e0ff */
[----:B------:R-:W-:-:S06]  /*2980*/  IMAD.X R19, R11, 0x1, R2, P0 ;  /* 0x000000010b137824 */ /* 0x000fcc00000e0602 */
[----:B------:R-:W2:Y:S01]  /*2990*/  LDG.E R19, desc[UR10][R18.64+0x4] ;  /* 0x0000040a12137981 */ /* 0x000ea2000c1e1900 */
[----:B---3-5:R-:W-:-:S04]  /*29a0*/  IADD3 R20, P0, PT, R12, R8, RZ ;  /* 0x000000080c147210 */ /* 0x028fc80007f1e0ff */
[----:B------:R-:W-:-:S05]  /*29b0*/  IADD3.X R21, PT, PT, R13, R2, RZ, P0, !PT ;  /* 0x000000020d157210 */ /* 0x000fca00007fe4ff */
[----:B--2---:R1:W-:Y:S04]  /*29c0*/  STG.E desc[UR10][R20.64+0x4], R19 ;  /* 0x0000041314007986 */ /* 0x0043e8000c10190a */
[----:B------:R-:W2:Y:S04]  /*29d0*/  LDG.E.64 R10, desc[UR10][R4.64+0x8] ;  /* 0x0000080a040a7981 */ /* 0x000ea8000c1e1b00 */
[----:B------:R-:W3:Y:S01]  /*29e0*/  LDG.E.64 R12, desc[UR10][R6.64+0x8] ;  /* 0x0000080a060c7981 */ /* 0x000ee2000c1e1b00 */
[----:B--2---:R-:W-:-:S05]  /*29f0*/  IADD3 R14, P0, PT, R10, R8, RZ ;  /* 0x000000080a0e7210 */ /* 0x004fca0007f1e0ff */
[----:B0-----:R-:W-:-:S06]  /*2a00*/  IMAD.X R15, R11, 0x1, R2, P0 ;  /* 0x000000010b0f7824 */ /* 0x001fcc00000e0602 */
[----:B------:R-:W2:Y:S01]  /*2a10*/  LDG.E R15, desc[UR10][R14.64+0x8] ;  /* 0x0000080a0e0f7981 */ /* 0x000ea2000c1e1900 */
[----:B---3--:R-:W-:-:S05]  /*2a20*/  IADD3 R16, P0, PT, R12, R8, RZ ;  /* 0x000000080c107210 */ /* 0x008fca0007f1e0ff */
[----:B------:R-:W-:-:S05]  /*2a30*/  IMAD.X R17, R13, 0x1, R2, P0 ;  /* 0x000000010d117824 */ /* 0x000fca00000e0602 */
[----:B--2---:R0:W-:Y:S04]  /*2a40*/  STG.E desc[UR10][R16.64+0x8], R15 ;  /* 0x0000080f10007986 */ /* 0x0041e8000c10190a */
[----:B------:R-:W2:Y:S04]  /*2a50*/  LDG.E.64 R10, desc[UR10][R4.64+0x8] ;  /* 0x0000080a040a7981 */ /* 0x000ea8000c1e1b00 */
[----:B------:R-:W3:Y:S01]  /*2a60*/  LDG.E.64 R12, desc[UR10][R6.64+0x8] ;  /* 0x0000080a060c7981 */ /* 0x000ee2000c1e1b00 */
[----:B--2---:R-:W-:-:S05]  /*2a70*/  IADD3 R18, P0, PT, R10, R8, RZ ;  /* 0x000000080a127210 */ /* 0x004fca0007f1e0ff */
[----:B-1----:R-:W-:-:S06]  /*2a80*/  IMAD.X R19, R11, 0x1, R2, P0 ;  /* 0x000000010b137824 */ /* 0x002fcc00000e0602 */
[----:B------:R-:W2:Y:S01]  /*2a90*/  LDG.E R19, desc[UR10][R18.64+0xc] ;  /* 0x00000c0a12137981 */ /* 0x000ea2000c1e1900 */
[----:B---3--:R-:W-:-:S04]  /*2aa0*/  IADD3 R20, P0, PT, R12, R8, RZ ;  /* 0x000000080c147210 */ /* 0x008fc80007f1e0ff */
        /* <DEDUP_REMOVED lines=95> */
[----:B---3--:R-:W-:Y:S01]  /*30a0*/  IADD3 R12, P0, PT, R12, R8, RZ ;  /* 0x000000080c0c7210 */ /* 0x008fe20007f1e0ff */
[----:B------:R-:W-:Y:S01]  /*30b0*/  VIADD R9, R9, 0x10 ;  /* 0x0000001009097836 */ /* 0x000fe20000000000 */
[----:B------:R-:W-:Y:S02]  /*30c0*/  IADD3 R8, P1, PT, R8, 0x40, RZ ;  /* 0x0000004008087810 */ /* 0x000fe40007f3e0ff */
[----:B------:R-:W-:Y:S02]  /*30d0*/  IADD3.X R13, PT, PT, R13, R2, RZ, P0, !PT ;  /* 0x000000020d0d7210 */ /* 0x000fe400007fe4ff */
[----:B------:R-:W-:Y:S01]  /*30e0*/  ISETP.NE.AND P0, PT, R9, RZ, PT ;  /* 0x000000ff0900720c */ /* 0x000fe20003f05270 */
[----:B------:R-:W-:Y:S02]  /*30f0*/  IMAD.X R2, RZ, RZ, R2, P1 ;  /* 0x000000ffff027224 */ /* 0x000fe400008e0602 */
[----:B--2---:R1:W-:Y:S10]  /*3100*/  STG.E desc[UR10][R12.64+0x3c], R11 ;  /* 0x00003c0b0c007986 */ /* 0x0043f4000c10190a */
[----:B------:R-:W-:Y:S05]  /*3110*/  @P0 BRA `(.L_x_67) ;  /* 0xfffffff400ec0947 */ /* 0x000fea000383ffff */
[----:B------:R-:W-:-:S07]  /*3120*/  IMAD.U32 R2, RZ, RZ, UR9 ;  /* 0x00000009ff027e24 */ /* 0x000fce000f8e00ff */
.L_x_66:
[----:B------:R-:W-:-:S09]  /*3130*/  UISETP.NE.AND UP2, UPT, UR5, URZ, UPT ;  /* 0x000000ff0500728c */ /* 0x000fd2000bf45270 */
[----:B------:R-:W-:Y:S05]  /*3140*/  BRA.U !UP2, `(.L_x_68) ;  /* 0x000000050a987547 */ /* 0x000fea000b800000 */
[----:B------:R-:W-:Y:S01]  /*3150*/  UISETP.NE.AND UP2, UPT, UR7, URZ, UPT ;  /* 0x000000ff0700728c */ /* 0x000fe2000bf45270 */
[----:B------:R-:W-:Y:S10]  /*3160*/  BRA.U !UP0, `(.L_x_69) ;  /* 0x0000000108c47547 */ /* 0x000ff4000b800000 */
[----:B0-----:R-:W2:Y:S04]  /*3170*/  LDG.E.64 R8, desc[UR10][R4.64+0x8] ;  /* 0x0000080a04087981 */ /* 0x001ea8000c1e1b00 */
[----:B-1----:R-:W3:Y:S01]  /*3180*/  LDG.E.64 R10, desc[UR10][R6.64+0x8] ;  /* 0x0000080a060a7981 */ /* 0x002ee2000c1e1b00 */
[----:B--2---:R-:W-:-:S06]  /*3190*/  IMAD.WIDE.U32 R8, R2, 0x4, R8 ;  /* 0x0000000402087825 */ /* 0x004fcc00078e0008 */
[----:B------:R-:W2:Y:S01]  /*31a0*/  LDG.E R9, desc[UR10][R8.64] ;  /* 0x0000000a08097981 */ /* 0x000ea2000c1e1900 */
[----:B---3--:R-:W-:-:S05]  /*31b0*/  IMAD.WIDE.U32 R10, R2, 0x4, R10 ;  /* 0x00000004020a7825 */ /* 0x008fca00078e000a */
[----:B--2---:R0:W-:Y:S04]  /*31c0*/  STG.E desc[UR10][R10.64], R9 ;  /* 0x000000090a007986 */ /* 0x0041e8000c10190a */
[----:B------:R-:W2:Y:S04]  /*31d0*/  LDG.E.64 R12, desc[UR10][R4.64+0x8] ;  /* 0x0000080a040c7981 */ /* 0x000ea8000c1e1b00 */
[----:B------:R-:W3:Y:S01]  /*31e0*/  LDG.E.64 R14, desc[UR10][R6.64+0x8] ;  /* 0x0000080a060e7981 */ /* 0x000ee2000c1e1b00 */
        /* <DEDUP_REMOVED lines=10> */
[----:B0-----:R-:W3:Y:S04]  /*3290*/  LDG.E.64 R8, desc[UR10][R4.64+0x8] ;  /* 0x0000080a04087981 */ /* 0x001ee8000c1e1b00 */
[----:B------:R-:W4:Y:S01]  /*32a0*/  LDG.E.64 R10, desc[UR10][R6.64+0x8] ;  /* 0x0000080a060a7981 */ /* 0x000f22000c1e1b00 */
[----:B---3--:R-:W-:-:S06]  /*32b0*/  IMAD.WIDE.U32 R8, R2, 0x4, R8 ;  /* 0x0000000402087825 */ /* 0x008fcc00078e0008 */
[----:B------:R-:W3:Y:S01]  /*32c0*/  LDG.E R9, desc[UR10][R8.64+0xc] ;  /* 0x00000c0a08097981 */ /* 0x000ee2000c1e1900 */
[----:B----4-:R-:W-:-:S05]  /*32d0*/  IMAD.WIDE.U32 R10, R2, 0x4, R10 ;  /* 0x00000004020a7825 */ /* 0x010fca00078e000a */
[----:B---3--:R0:W-:Y:S04]  /*32e0*/  STG.E desc[UR10][R10.64+0xc], R9 ;  /* 0x00000c090a007986 */ /* 0x0081e8000c10190a */
[----:B-1----:R-:W3:Y:S04]  /*32f0*/  LDG.E.64 R12, desc[UR10][R4.64+0x8] ;  /* 0x0000080a040c7981 */ /* 0x002ee8000c1e1b00 */
[----:B------:R-:W4:Y:S01]  /*3300*/  LDG.E.64 R14, desc[UR10][R6.64+0x8] ;  /* 0x0000080a060e7981 */ /* 0x000f22000c1e1b00 */
[----:B---3--:R-:W-:-:S06]  /*3310*/  IMAD.WIDE.U32 R12, R2, 0x4, R12 ;  /* 0x00000004020c7825 */ /* 0x008fcc00078e000c */
[----:B------:R-:W3:Y:S01]  /*3320*/  LDG.E R13, desc[UR10][R12.64+0x10] ;  /* 0x0000100a0c0d7981 */ /* 0x000ee2000c1e1900 */
[----:B----4-:R-:W-:-:S05]  /*3330*/  IMAD.WIDE.U32 R14, R2, 0x4, R14 ;  /* 0x00000004020e7825 */ /* 0x010fca00078e000e */
[----:B---3--:R1:W-:Y:S04]  /*3340*/  STG.E desc[UR10][R14.64+0x10], R13 ;  /* 0x0000100d0e007986 */ /* 0x0083e8000c10190a */
[----:B--2---:R-:W2:Y:S04]  /*3350*/  LDG.E.64 R16, desc[UR10][R4.64+0x8] ;  /* 0x0000080a04107981 */ /* 0x004ea8000c1e1b00 */
        /* <DEDUP_REMOVED lines=15> */
[C---:B----4-:R-:W-:Y:S01]  /*3450*/  IMAD.WIDE.U32 R14, R2.reuse, 0x4, R14 ;  /* 0x00000004020e7825 */ /* 0x050fe200078e000e */
[----:B------:R-:W-:-:S04]  /*3460*/  IADD3 R2, PT, PT, R2, 0x8, RZ ;  /* 0x0000000802027810 */ /* 0x000fc80007ffe0ff */
[----:B---3--:R2:W-:Y:S03]  /*3470*/  STG.E desc[UR10][R14.64+0x1c], R13 ;  /* 0x00001c0d0e007986 */ /* 0x0085e6000c10190a */
.L_x_69:
[----:B------:R-:W-:Y:S05]  /*3480*/  BRA.U !UP2, `(.L_x_68) ;  /* 0x000000010ac87547 */ /* 0x000fea000b800000 */
[----:B------:R-:W-:Y:S01]  /*3490*/  UISETP.NE.AND UP2, UPT, UR4, URZ, UPT ;  /* 0x000000ff0400728c */ /* 0x000fe2000bf45270 */
[----:B------:R-:W-:Y:S10]  /*34a0*/  BRA.U !UP1, `(.L_x_70) ;  /* 0x0000000109647547 */ /* 0x000ff4000b800000 */
[----:B0-2---:R-:W2:Y:S04]  /*34b0*/  LDG.E.64 R8, desc[UR10][R4.64+0x8] ;  /* 0x0000080a04087981 */ /* 0x005ea8000c1e1b00 */
        /* <DEDUP_REMOVED lines=12> */
[----:B------:R-:W4:Y:S01]  /*3580*/  LDG.E.64 R18, desc[UR10][R6.64+0x8] ;  /* 0x0000080a06127981 */ /* 0x000f22000c1e1b00 */
[----:B--2---:R-:W-:-:S06]  /*3590*/  IMAD.WIDE.U32 R16, R2, 0x4, R16 ;  /* 0x0000000402107825 */ /* 0x004fcc00078e0010 */
[----:B------:R-:W2:Y:S01]  /*35a0*/  LDG.E R17, desc[UR10][R16.64+0x8] ;  /* 0x0000080a10117981 */ /* 0x000ea2000c1e1900 */
[----:B----4-:R-:W-:-:S05]  /*35b0*/  IMAD.WIDE.U32 R18, R2, 0x4, R18 ;  /* 0x0000000402127825 */ /* 0x010fca00078e0012 */
[----:B--2---:R3:W-:Y:S04]  /*35c0*/  STG.E desc[UR10][R18.64+0x8], R17 ;  /* 0x0000081112007986 */ /* 0x0047e8000c10190a */
[----:B0-----:R-:W2:Y:S04]  /*35d0*/  LDG.E.64 R8, desc[UR10][R4.64+0x8] ;  /* 0x0000080a04087981 */ /* 0x001ea8000c1e1b00 */
[----:B------:R-:W4:Y:S01]  /*35e0*/  LDG.E.64 R10, desc[UR10][R6.64+0x8] ;  /* 0x0000080a060a7981 */ /* 0x000f22000c1e1b00 */
[----:B--2---:R-:W-:-:S06]  /*35f0*/  IMAD.WIDE.U32 R8, R2, 0x4, R8 ;  /* 0x0000000402087825 */ /* 0x004fcc00078e0008 */
[----:B------:R-:W2:Y:S01]  /*3600*/  LDG.E R9, desc[UR10][R8.64+0xc] ;  /* 0x00000c0a08097981 */ /* 0x000ea2000c1e1900 */
[----:B----4-:R-:W-:-:S04]  /*3610*/  IMAD.WIDE.U32 R10, R2, 0x4, R10 ;  /* 0x00000004020a7825 */ /* 0x010fc800078e000a */
[----:B------:R-:W-:Y:S01]  /*3620*/  VIADD R2, R2, 0x4 ;  /* 0x0000000402027836 */ /* 0x000fe20000000000 */
[----:B--2---:R3:W-:Y:S06]  /*3630*/  STG.E desc[UR10][R10.64+0xc], R9 ;  /* 0x00000c090a007986 */ /* 0x0047ec000c10190a */
.L_x_70:
[----:B------:R-:W-:Y:S05]  /*3640*/  BRA.U !UP2, `(.L_x_68) ;  /* 0x000000010a587547 */ /* 0x000fea000b800000 */
[----:B0-23--:R-:W2:Y:S04]  /*3650*/  LDG.E.64 R8, desc[UR10][R4.64+0x8] ;  /* 0x0000080a04087981 */ /* 0x00dea8000c1e1b00 */
[----:B-1----:R-:W3:Y:S01]  /*3660*/  LDG.E.64 R10, desc[UR10][R6.64+0x8] ;  /* 0x0000080a060a7981 */ /* 0x002ee2000c1e1b00 */
[----:B--2---:R-:W-:-:S06]  /*3670*/  IMAD.WIDE.U32 R8, R2, 0x4, R8 ;  /* 0x0000000402087825 */ /* 0x004fcc00078e0008 */
[----:B------:R-:W2:Y:S01]  /*3680*/  LDG.E R9, desc[UR10][R8.64] ;  /* 0x0000000a08097981 */ /* 0x000ea2000c1e1900 */
[----:B---3--:R-:W-:Y:S01]  /*3690*/  IMAD.WIDE.U32 R10, R2, 0x4, R10 ;  /* 0x00000004020a7825 */ /* 0x008fe200078e000a */
[----:B------:R-:W-:-:S04]  /*36a0*/  UISETP.NE.AND UP2, UPT, UR4, 0x1, UPT ;  /* 0x000000010400788c */ /* 0x000fc8000bf45270 */
[----:B--2---:R4:W-:Y:S05]  /*36b0*/  STG.E desc[UR10][R10.64], R9 ;  /* 0x000000090a007986 */ /* 0x0049ea000c10190a */
[----:B------:R-:W-:Y:S05]  /*36c0*/  BRA.U !UP2, `(.L_x_68) ;  /* 0x000000010a387547 */ /* 0x000fea000b800000 */
[----:B----4-:R-:W2:Y:S04]  /*36d0*/  LDG.E.64 R8, desc[UR10][R4.64+0x8] ;  /* 0x0000080a04087981 */ /* 0x010ea8000c1e1b00 */
[----:B------:R-:W3:Y:S01]  /*36e0*/  LDG.E.64 R10, desc[UR10][R6.64+0x8] ;  /* 0x0000080a060a7981 */ /* 0x000ee2000c1e1b00 */
[----:B--2---:R-:W-:-:S06]  /*36f0*/  IMAD.WIDE.U32 R8, R2, 0x4, R8 ;  /* 0x0000000402087825 */ /* 0x004fcc00078e0008 */
[----:B------:R-:W2:Y:S01]  /*3700*/  LDG.E R9, desc[UR10][R8.64+0x4] ;  /* 0x0000040a08097981 */ /* 0x000ea2000c1e1900 */
[----:B---3--:R-:W-:Y:S01]  /*3710*/  IMAD.WIDE.U32 R10, R2, 0x4, R10 ;  /* 0x00000004020a7825 */ /* 0x008fe200078e000a */
[----:B------:R-:W-:-:S04]  /*3720*/  UISETP.NE.AND UP2, UPT, UR4, 0x2, UPT ;  /* 0x000000020400788c */ /* 0x000fc8000bf45270 */
[----:B--2---:R0:W-:Y:S05]  /*3730*/  STG.E desc[UR10][R10.64+0x4], R9 ;  /* 0x000004090a007986 */ /* 0x0041ea000c10190a */
[----:B------:R-:W-:Y:S05]  /*3740*/  BRA.U !UP2, `(.L_x_68) ;  /* 0x000000010a187547 */ /* 0x000fea000b800000 */
[----:B------:R-:W0:Y:S04]  /*3750*/  LDG.E.64 R4, desc[UR10][R4.64+0x8] ;  /* 0x0000080a04047981 */ /* 0x000e28000c1e1b00 */
[----:B------:R-:W2:Y:S01]  /*3760*/  LDG.E.64 R6, desc[UR10][R6.64+0x8] ;  /* 0x0000080a06067981 */ /* 0x000ea2000c1e1b00 */
[----:B0-----:R-:W-:-:S06]  /*3770*/  IMAD.WIDE.U32 R8, R2, 0x4, R4 ;  /* 0x0000000402087825 */ /* 0x001fcc00078e0004 */
[----:B------:R-:W3:Y:S01]  /*3780*/  LDG.E R9, desc[UR10][R8.64+0x8] ;  /* 0x0000080a08097981 */ /* 0x000ee2000c1e1900 */
[----:B--2---:R-:W-:-:S05]  /*3790*/  IMAD.WIDE.U32 R10, R2, 0x4, R6 ;  /* 0x00000004020a7825 */ /* 0x004fca00078e0006 */
[----:B---3--:R0:W-:Y:S02]  /*37a0*/  STG.E desc[UR10][R10.64+0x8], R9 ;  /* 0x000008090a007986 */ /* 0x0081e4000c10190a */
.L_x_68:
[----:B------:R-:W-:-:S05]  /*37b0*/  IMAD.IADD R0, R3, 0x1, R0 ;  /* 0x0000000103007824 */ /* 0x000fca00078e0200 */
[----:B------:R-:W-:-:S13]  /*37c0*/  ISETP.GE.AND P0, PT, R0, 0x5, PT ;  /* 0x000000050000780c */ /* 0x000fda0003f06270 */
[----:B------:R-:W-:Y:S05]  /*37d0*/  @!P0 BRA `(.L_x_71) ;  /* 0xfffffff000088947 */ /* 0x000fea000383ffff */
[----:B------:R-:W-:Y:S05]  /*37e0*/  EXIT ;  /* 0x000000000000794d */ /* 0x000fea0003800000 */
.L_x_72:
        /* <DEDUP_REMOVED lines=9> */
.L_x_147:


//--------------------- .text._Z10pullScoresP10chromosomePi --------------------------
	.section	.text._Z10pullScoresP10chromosomePi,"ax",@progbits
	.align	128
        .global         _Z10pullScoresP10chromosomePi
        .type           _Z10pullScoresP10chromosomePi,@function
        .size           _Z10pullScoresP10chromosomePi,(.L_x_148 - _Z10pullScoresP10chromosomePi)
        .other          _Z10pullScoresP10chromosomePi,@"STO_CUDA_ENTRY STV_DEFAULT"
_Z10pullScoresP10chromosomePi:
.text._Z10pullScoresP10chromosomePi:
[----:B------:R-:W-:Y:S01]  /*0000*/  LDC R1, c[0x0][0x37c] ;  /* 0x0000df00ff017b82 */ /* 0x000fe20000000800 */
[----:B------:R-:W0:Y:S07]  /*0010*/  S2R R7, SR_TID.X ;  /* 0x0000000000077919 */ /* 0x000e2e0000002100 */
[----:B------:R-:W0:Y:S08]  /*0020*/  S2UR UR4, SR_CTAID.X ;  /* 0x00000000000479c3 */ /* 0x000e300000002500 */
[----:B------:R-:W0:Y:S01]  /*0030*/  LDC R0, c[0x0][0x360] ;  /* 0x0000d800ff007b82 */ /* 0x000e220000000800 */
[----:B------:R-:W1:Y:S01]  /*0040*/  LDCU UR5, c[0x0][0x370] ;  /* 0x00006e00ff0577ac */ /* 0x000e620008000800 */
[----:B0-----:R-:W-:-:S02]  /*0050*/  IMAD R7, R0, UR4, R7 ;  /* 0x0000000400077c24 */ /* 0x001fc4000f8e0207 */
[----:B-1----:R-:W-:-:S03]  /*0060*/  IMAD R0, R0, UR5, RZ ;  /* 0x0000000500007c24 */ /* 0x002fc6000f8e02ff */
[----:B------:R-:W-:-:S13]  /*0070*/  ISETP.GT.AND P0, PT, R7, 0x4, PT ;  /* 0x000000040700780c */ /* 0x000fda0003f04270 */
[----:B------:R-:W-:Y:S05]  /*0080*/  @P0 EXIT ;  /* 0x000000000000094d */ /* 0x000fea0003800000 */
[----:B------:R-:W0:Y:S01]  /*0090*/  I2F.U32.RP R8, R0 ;  /* 0x0000000000087306 */ /* 0x000e220000209000 */
[C---:B------:R-:W-:Y:S01]  /*00a0*/  IADD3 R4, PT, PT, R0.reuse, R7, RZ ;  /* 0x0000000700047210 */ /* 0x040fe20007ffe0ff */
[----:B------:R-:W-:Y:S01]  /*00b0*/  IMAD.MOV R9, RZ, RZ, -R0 ;  /* 0x000000ffff097224 */ /* 0x000fe200078e0a00 */
[----:B------:R-:W-:Y:S01]  /*00c0*/  ISETP.NE.U32.AND P2, PT, R0, RZ, PT ;  /* 0x000000ff0000720c */ /* 0x000fe20003f45070 */
[----:B------:R-:W1:Y:S01]  /*00d0*/  LDCU.64 UR4, c[0x0][0x358] ;  /* 0x00006b00ff0477ac */ /* 0x000e620008000a00 */
[C---:B------:R-:W-:Y:S01]  /*00e0*/  ISETP.GE.AND P0, PT, R4.reuse, 0x5, PT ;  /* 0x000000050400780c */ /* 0x040fe20003f06270 */
[----:B------:R-:W-:Y:S01]  /*00f0*/  BSSY.RECONVERGENT B0, `(.L_x_73) ;  /* 0x0000027000007945 */ /* 0x000fe20003800200 */
[----:B------:R-:W-:Y:S02]  /*0100*/  VIMNMX R5, PT, PT, R4, 0x5, !PT ;  /* 0x0000000504057848 */ /* 0x000fe40007fe0100 */
[----:B------:R-:W-:-:S04]  /*0110*/  SEL R6, RZ, 0x1, P0 ;  /* 0x00000001ff067807 */ /* 0x000fc80000000000 */
[----:B------:R-:W-:Y:S01]  /*0120*/  IADD3 R5, PT, PT, R5, -R4, -R6 ;  /* 0x8000000405057210 */ /* 0x000fe20007ffe806 */
[----:B0-----:R-:W0:Y:S02]  /*0130*/  MUFU.RCP R8, R8 ;  /* 0x0000000800087308 */ /* 0x001e240000001000 */
[----:B0-----:R-:W-:-:S06]  /*0140*/  IADD3 R2, PT, PT, R8, 0xffffffe, RZ ;  /* 0x0ffffffe08027810 */ /* 0x001fcc0007ffe0ff */
[----:B------:R0:W2:Y:S02]  /*0150*/  F2I.FTZ.U32.TRUNC.NTZ R3, R2 ;  /* 0x0000000200037305 */ /* 0x0000a4000021f000 */
[----:B0-----:R-:W-:Y:S02]  /*0160*/  IMAD.MOV.U32 R2, RZ, RZ, RZ ;  /* 0x000000ffff027224 */ /* 0x001fe400078e00ff */
[----:B--2---:R-:W-:-:S04]  /*0170*/  IMAD R9, R9, R3, RZ ;  /* 0x0000000309097224 */ /* 0x004fc800078e02ff */
[----:B------:R-:W-:-:S06]  /*0180*/  IMAD.HI.U32 R8, R3, R9, R2 ;  /* 0x0000000903087227 */ /* 0x000fcc00078e0002 */
[----:B------:R-:W-:-:S05]  /*0190*/  IMAD.HI.U32 R9, R8, R5, RZ ;  /* 0x0000000508097227 */ /* 0x000fca00078e00ff */
[----:B------:R-:W-:-:S05]  /*01a0*/  IADD3 R2, PT, PT, -R9, RZ, RZ ;  /* 0x000000ff09027210 */ /* 0x000fca0007ffe1ff */
[----:B------:R-:W-:Y:S02]  /*01b0*/  IMAD R5, R0, R2, R5 ;  /* 0x0000000200057224 */ /* 0x000fe400078e0205 */
[----:B------:R-:W0:Y:S03]  /*01c0*/  LDC.64 R2, c[0x0][0x388] ;  /* 0x0000e200ff027b82 */ /* 0x000e260000000a00 */
[----:B------:R-:W-:-:S13]  /*01d0*/  ISETP.GE.U32.AND P0, PT, R5, R0, PT ;  /* 0x000000000500720c */ /* 0x000fda0003f06070 */
[----:B------:R-:W-:Y:S01]  /*01e0*/  @P0 IMAD.IADD R5, R5, 0x1, -R0 ;  /* 0x0000000105050824 */ /* 0x000fe200078e0a00 */
[----:B------:R-:W-:-:S04]  /*01f0*/  @P0 IADD3 R9, PT, PT, R9, 0x1, RZ ;  /* 0x0000000109090810 */ /* 0x000fc80007ffe0ff */
[-C--:B------:R-:W-:Y:S02]  /*0200*/  ISETP.GE.U32.AND P1, PT, R5, R0.reuse, PT ;  /* 0x000000000500720c */ /* 0x080fe40003f26070 */
[----:B------:R-:W2:Y:S11]  /*0210*/  LDC.64 R4, c[0x0][0x380] ;  /* 0x0000e000ff047b82 */ /* 0x000eb60000000a00 */
[----:B------:R-:W-:Y:S01]  /*0220*/  @P1 VIADD R9, R9, 0x1 ;  /* 0x0000000109091836 */ /* 0x000fe20000000000 */
[----:B------:R-:W-:-:S04]  /*0230*/  @!P2 LOP3.LUT R9, RZ, R0, RZ, 0x33, !PT ;  /* 0x00000000ff09a212 */ /* 0x000fc800078e33ff */
[----:B------:R-:W-:-:S04]  /*0240*/  IADD3 R6, PT, PT, R6, R9, RZ ;  /* 0x0000000906067210 */ /* 0x000fc80007ffe0ff */
[C---:B------:R-:W-:Y:S02]  /*0250*/  LOP3.LUT R8, R6.reuse, 0x3, RZ, 0xc0, !PT ;  /* 0x0000000306087812 */ /* 0x040fe400078ec0ff */
[----:B------:R-:W-:Y:S02]  /*0260*/  ISETP.GE.U32.AND P1, PT, R6, 0x3, PT ;  /* 0x000000030600780c */ /* 0x000fe40003f26070 */
[----:B------:R-:W-:-:S13]  /*0270*/  ISETP.NE.AND P0, PT, R8, 0x3, PT ;  /* 0x000000030800780c */ /* 0x000fda0003f05270 */
[----:B01----:R-:W-:Y:S05]  /*0280*/  @!P0 BRA `(.L_x_74) ;  /* 0x0000000000348947 */ /* 0x003fea0003800000 */
[----:B------:R-:W0:Y:S01]  /*0290*/  LDC.64 R14, c[0x0][0x380] ;  /* 0x0000e000ff0e7b82 */ /* 0x000e220000000a00 */
[----:B------:R-:W-:-:S05]  /*02a0*/  VIADD R6, R6, 0x1 ;  /* 0x0000000106067836 */ /* 0x000fca0000000000 */
[----:B------:R-:W-:Y:S02]  /*02b0*/  LOP3.LUT R6, R6, 0x3, RZ, 0xc0, !PT ;  /* 0x0000000306067812 */ /* 0x000fe400078ec0ff */
[----:B------:R-:W1:Y:S02]  /*02c0*/  LDC.64 R12, c[0x0][0x388] ;  /* 0x0000e200ff0c7b82 */ /* 0x000e640000000a00 */
[----:B------:R-:W-:-:S07]  /*02d0*/  IADD3 R6, PT, PT, -R6, RZ, RZ ;  /* 0x000000ff06067210 */ /* 0x000fce0007ffe1ff */
.L_x_75:
[----:B0--3--:R-:W-:-:S06]  /*02e0*/  IMAD.WIDE R10, R7, 0x10, R14 ;  /* 0x00000010070a7825 */ /* 0x009fcc00078e020e */
[----:B------:R-:W3:Y:S01]  /*02f0*/  LDG.E R11, desc[UR4][R10.64] ;  /* 0x000000040a0b7981 */ /* 0x000ee2000c1e1900 */
[----:B-1----:R-:W-:Y:S01]  /*0300*/  IMAD.WIDE R8, R7, 0x4, R12 ;  /* 0x0000000407087825 */ /* 0x002fe200078e020c */
[----:B------:R-:W-:-:S03]  /*0310*/  IADD3 R7, PT, PT, R0, R7, RZ ;  /* 0x0000000700077210 */ /* 0x000fc60007ffe0ff */
[----:B------:R-:W-:-:S05]  /*0320*/  VIADD R6, R6, 0x1 ;  /* 0x0000000106067836 */ /* 0x000fca0000000000 */
[----:B------:R-:W-:Y:S01]  /*0330*/  ISETP.NE.AND P0, PT, R6, RZ, PT ;  /* 0x000000ff0600720c */ /* 0x000fe20003f05270 */
[----:B---3--:R3:W-:-:S12]  /*0340*/  STG.E desc[UR4][R8.64], R11 ;  /* 0x0000000b08007986 */ /* 0x0087d8000c101904 */
[----:B------:R-:W-:Y:S05]  /*0350*/  @P0 BRA `(.L_x_75) ;  /* 0xfffffffc00e00947 */ /* 0x000fea000383ffff */
.L_x_74:
[----:B------:R-:W-:Y:S05]  /*0360*/  BSYNC.RECONVERGENT B0 ;  /* 0x0000000000007941 */ /* 0x000fea0003800200 */
.L_x_73:
[----:B------:R-:W-:Y:S05]  /*0370*/  @!P1 EXIT ;  /* 0x000000000000994d */ /* 0x000fea0003800000 */
.L_x_76:
[----:B0-2---:R-:W-:-:S05]  /*0380*/  IMAD.WIDE R18, R7, 0x10, R4 ;  /* 0x0000001007127825 */ /* 0x005fca00078e0204 */
[----:B------:R-:W2:Y:S01]  /*0390*/  LDG.E R23, desc[UR4][R18.64] ;  /* 0x0000000412177981 */ /* 0x000ea2000c1e1900 */
[----:B------:R-:W-:-:S04]  /*03a0*/  IMAD.WIDE R20, R7, 0x4, R2 ;  /* 0x0000000407147825 */ /* 0x000fc800078e0202 */
[C---:B---3--:R-:W-:Y:S01]  /*03b0*/  IMAD.WIDE R8, R0.reuse, 0x10, R18 ;  /* 0x0000001000087825 */ /* 0x048fe200078e0212 */
[----:B--2---:R0:W-:Y:S04]  /*03c0*/  STG.E desc[UR4][R20.64], R23 ;  /* 0x0000001714007986 */ /* 0x0041e8000c101904 */
[----:B------:R-:W2:Y:S01]  /*03d0*/  LDG.E R25, desc[UR4][R8.64] ;  /* 0x0000000408197981 */ /* 0x000ea2000c1e1900 */
[----:B------:R-:W-:-:S04]  /*03e0*/  IMAD.WIDE R10, R0, 0x4, R20 ;  /* 0x00000004000a7825 */ /* 0x000fc800078e0214 */
[C---:B------:R-:W-:Y:S01]  /*03f0*/  IMAD.WIDE R12, R0.reuse, 0x10, R8 ;  /* 0x00000010000c7825 */ /* 0x040fe200078e0208 */
[----:B--2---:R0:W-:Y:S04]  /*0400*/  STG.E desc[UR4][R10.64], R25 ;  /* 0x000000190a007986 */ /* 0x0041e8000c101904 */
[----:B------:R-:W2:Y:S01]  /*0410*/  LDG.E R27, desc[UR4][R12.64] ;  /* 0x000000040c1b7981 */ /* 0x000ea2000c1e1900 */
[----:B------:R-:W-:-:S04]  /*0420*/  IMAD.WIDE R14, R0, 0x4, R10 ;  /* 0x00000004000e7825 */ /* 0x000fc800078e020a */
[C---:B------:R-:W-:Y:S01]  /*0430*/  IMAD.WIDE R16, R0.reuse, 0x10, R12 ;  /* 0x0000001000107825 */ /* 0x040fe200078e020c */
[----:B--2---:R0:W-:Y:S05]  /*0440*/  STG.E desc[UR4][R14.64], R27 ;  /* 0x0000001b0e007986 */ /* 0x0041ea000c101904 */
[----:B------:R-:W2:Y:S01]  /*0450*/  LDG.E R17, desc[UR4][R16.64] ;  /* 0x0000000410117981 */ /* 0x000ea2000c1e1900 */
[C---:B------:R-:W-:Y:S01]  /*0460*/  IMAD.WIDE R18, R0.reuse, 0x4, R14 ;  /* 0x0000000400127825 */ /* 0x040fe200078e020e */
[----:B------:R-:W-:-:S04]  /*0470*/  LEA R7, R0, R7, 0x2 ;  /* 0x0000000700077211 */ /* 0x000fc800078e10ff */
[----:B------:R-:W-:Y:S01]  /*0480*/  ISETP.GE.AND P0, PT, R7, 0x5, PT ;  /* 0x000000050700780c */ /* 0x000fe20003f06270 */
[----:B--2---:R0:W-:-:S12]  /*0490*/  STG.E desc[UR4][R18.64], R17 ;  /* 0x0000001112007986 */ /* 0x0041d8000c101904 */
[----:B------:R-:W-:Y:S05]  /*04a0*/  @!P0 BRA `(.L_x_76) ;  /* 0xfffffffc00b48947 */ /* 0x000fea000383ffff */
[----:B------:R-:W-:Y:S05]  /*04b0*/  EXIT ;  /* 0x000000000000794d */ /* 0x000fea0003800000 */
.L_x_77:
        /* <DEDUP_REMOVED lines=12> */
.L_x_148:


//--------------------- .text._Z19evaluateChromosomesP10chromosomePiS1_ii --------------------------
	.section	.text._Z19evaluateChromosomesP10chromosomePiS1_ii,"ax",@progbits
	.align	128
        .global         _Z19evaluateChromosomesP10chromosomePiS1_ii
        .type           _Z19evaluateChromosomesP10chromosomePiS1_ii,@function
        .size           _Z19evaluateChromosomesP10chromosomePiS1_ii,(.L_x_149 - _Z19evaluateChromosomesP10chromosomePiS1_ii)
        .other          _Z19evaluateChromosomesP10chromosomePiS1_ii,@"STO_CUDA_ENTRY STV_DEFAULT"
_Z19evaluateChromosomesP10chromosomePiS1_ii:
.text._Z19evaluateChromosomesP10chromosomePiS1_ii:
        /* <DEDUP_REMOVED lines=9> */
[----:B------:R-:W0:Y:S01]  /*0090*/  LDCU UR4, c[0x0][0x398] ;  /* 0x00007300ff0477ac */ /* 0x000e220008000800 */
[----:B------:R-:W1:Y:S01]  /*00a0*/  LDCU.64 UR14, c[0x0][0x358] ;  /* 0x00006b00ff0e77ac */ /* 0x000e620008000a00 */
[----:B0-----:R-:W-:-:S09]  /*00b0*/  UISETP.GT.AND UP0, UPT, UR4, URZ, UPT ;  /* 0x000000ff0400728c */ /* 0x001fd2000bf04270 */
[----:B-1----:R-:W-:Y:S05]  /*00c0*/  BRA.U UP0, `(.L_x_78) ;  /* 0x0000000100207547 */ /* 0x002fea000b800000 */
[----:B------:R-:W0:Y:S01]  /*00d0*/  LDC.64 R4, c[0x0][0x380] ;  /* 0x0000e000ff047b82 */ /* 0x000e220000000a00 */
[----:B------:R-:W-:-:S07]  /*00e0*/  IMAD.MOV.U32 R7, RZ, RZ, 0x1 ;  /* 0x00000001ff077424 */ /* 0x000fce00078e00ff */
.L_x_79:
[----:B0-----:R-:W-:-:S04]  /*00f0*/  IMAD.WIDE R2, R13, 0x10, R4 ;  /* 0x000000100d027825 */ /* 0x001fc800078e0204 */
[----:B------:R-:W-:Y:S01]  /*0100*/  IMAD.IADD R13, R14, 0x1, R13 ;  /* 0x000000010e0d7824 */ /* 0x000fe200078e020d */
[----:B------:R1:W-:Y:S04]  /*0110*/  STG.E desc[UR14][R2.64], R7 ;  /* 0x0000000702007986 */ /* 0x0003e8000c10190e */
[----:B------:R-:W-:-:S13]  /*0120*/  ISETP.GE.AND P0, PT, R13, 0x5, PT ;  /* 0x000000050d00780c */ /* 0x000fda0003f06270 */
[----:B-1----:R-:W-:Y:S05]  /*0130*/  @!P0 BRA `(.L_x_79) ;  /* 0xfffffffc00ec8947 */ /* 0x002fea000383ffff */
[----:B------:R-:W-:Y:S05]  /*0140*/  EXIT ;  /* 0x000000000000794d */ /* 0x000fea0003800000 */
.L_x_78:
[----:B------:R-:W-:Y:S02]  /*0150*/  ULOP3.LUT UR12, UR4, 0x7, URZ, 0xc0, !UPT ;  /* 0x00000007040c7892 */ /* 0x000fe4000f8ec0ff */
[----:B------:R-:W-:Y:S02]  /*0160*/  ULOP3.LUT UR13, UR4, 0x7ffffff8, URZ, 0xc0, !UPT ;  /* 0x7ffffff8040d7892 */ /* 0x000fe4000f8ec0ff */
[----:B------:R-:W-:Y:S02]  /*0170*/  UIADD3 UR5, UPT, UPT, UR12, -0x1, URZ ;  /* 0xffffffff0c057890 */ /* 0x000fe4000fffe0ff */
[----:B------:R-:W-:Y:S02]  /*0180*/  ULOP3.LUT UR4, UR4, 0x3, URZ, 0xc0, !UPT ;  /* 0x0000000304047892 */ /* 0x000fe4000f8ec0ff */
[----:B------:R-:W-:Y:S02]  /*0190*/  UIADD3 UR16, UPT, UPT, -UR13, URZ, URZ ;  /* 0x000000ff0d107290 */ /* 0x000fe4000fffe1ff */
[----:B------:R-:W-:-:S11]  /*01a0*/  UISETP.GE.U32.AND UP0, UPT, UR5, 0x3, UPT ;  /* 0x000000030500788c */ /* 0x000fd6000bf06070 */
.L_x_86:
[----:B0-----:R-:W0:Y:S01]  /*01b0*/  LDC.64 R2, c[0x0][0x380] ;  /* 0x0000e000ff027b82 */ /* 0x001e220000000a00 */
[----:B------:R-:W1:Y:S01]  /*01c0*/  LDCU UR5, c[0x0][0x398] ;  /* 0x00007300ff0577ac */ /* 0x000e620008000800 */
[----:B0-----:R-:W-:-:S05]  /*01d0*/  IMAD.WIDE R2, R13, 0x10, R2 ;  /* 0x000000100d027825 */ /* 0x001fca00078e0202 */
[----:B------:R0:W5:Y:S01]  /*01e0*/  LDG.E.64 R4, desc[UR14][R2.64+0x8] ;  /* 0x0000080e02047981 */ /* 0x000162000c1e1b00 */
[----:B-1----:R-:W-:Y:S01]  /*01f0*/  UISETP.GE.U32.AND UP1, UPT, UR5, 0x8, UPT ;  /* 0x000000080500788c */ /* 0x002fe2000bf26070 */
[----:B------:R-:W-:Y:S01]  /*0200*/  IADD3 R13, PT, PT, R14, R13, RZ ;  /* 0x0000000d0e0d7210 */ /* 0x000fe20007ffe0ff */
[----:B------:R-:W-:Y:S02]  /*0210*/  HFMA2 R0, -RZ, RZ, 0, 0 ;  /* 0x00000000ff007431 */ /* 0x000fe400000001ff */
[----:B------:R-:W-:Y:S01]  /*0220*/  IMAD.MOV.U32 R7, RZ, RZ, RZ ;  /* 0x000000ffff077224 */ /* 0x000fe200078e00ff */
[----:B------:R-:W-:Y:S01]  /*0230*/  ISETP.GE.AND P0, PT, R13, 0x5, PT ;  /* 0x000000050d00780c */ /* 0x000fe20003f06270 */
[----:B------:R-:W-:-:S03]  /*0240*/  IMAD.MOV.U32 R12, RZ, RZ, RZ ;  /* 0x000000ffff0c7224 */ /* 0x000fc600078e00ff */
[----:B0-----:R-:W-:Y:S09]  /*0250*/  BRA.U !UP1, `(.L_x_80) ;  /* 0x00000005092c7547 */ /* 0x001ff2000b800000 */
[----:B------:R-:W0:Y:S01]  /*0260*/  LDCU.64 UR8, c[0x0][0x388] ;  /* 0x00007100ff0877ac */ /* 0x000e220008000a00 */
[----:B-----5:R-:W-:Y:S01]  /*0270*/  IADD3 R6, P1, PT, R4, 0x10, RZ ;  /* 0x0000001004067810 */ /* 0x020fe20007f3e0ff */
[----:B------:R-:W-:Y:S01]  /*0280*/  IMAD.MOV.U32 R12, RZ, RZ, RZ ;  /* 0x000000ffff0c7224 */ /* 0x000fe200078e00ff */
[----:B------:R-:W-:Y:S01]  /*0290*/  MOV R0, RZ ;  /* 0x000000ff00007202 */ /* 0x000fe20000000f00 */
[----:B------:R-:W1:Y:S01]  /*02a0*/  LDCU.64 UR10, c[0x0][0x390] ;  /* 0x00007200ff0a77ac */ /* 0x000e620008000a00 */
[----:B------:R-:W-:Y:S02]  /*02b0*/  IMAD.U32 R15, RZ, RZ, UR16 ;  /* 0x00000010ff0f7e24 */ /* 0x000fe4000f8e00ff */
[----:B------:R-:W-:Y:S01]  /*02c0*/  IMAD.X R7, RZ, RZ, R5, P1 ;  /* 0x000000ffff077224 */ /* 0x000fe200008e0605 */
[----:B0-----:R-:W-:Y:S02]  /*02d0*/  UIADD3 UR7, UP1, UPT, UR8, 0x10, URZ ;  /* 0x0000001008077890 */ /* 0x001fe4000ff3e0ff */
[----:B-1----:R-:W-:-:S02]  /*02e0*/  UIADD3 UR5, UP2, UPT, UR10, 0x10, URZ ;  /* 0x000000100a057890 */ /* 0x002fc4000ff5e0ff */
[----:B------:R-:W-:Y:S02]  /*02f0*/  UIADD3.X UR8, UPT, UPT, URZ, UR9, URZ, UP1, !UPT ;  /* 0x00000009ff087290 */ /* 0x000fe40008ffe4ff */
[----:B------:R-:W-:Y:S01]  /*0300*/  IMAD.U32 R10, RZ, RZ, UR7 ;  /* 0x00000007ff0a7e24 */ /* 0x000fe2000f8e00ff */
[----:B------:R-:W-:Y:S01]  /*0310*/  UIADD3.X UR6, UPT, UPT, URZ, UR11, URZ, UP2, !UPT ;  /* 0x0000000bff067290 */ /* 0x000fe200097fe4ff */
[----:B------:R-:W-:Y:S02]  /*0320*/  MOV R8, UR5 ;  /* 0x0000000500087c02 */ /* 0x000fe40008000f00 */
[----:B------:R-:W-:-:S03]  /*0330*/  IMAD.U32 R19, RZ, RZ, UR8 ;  /* 0x00000008ff137e24 */ /* 0x000fc6000f8e00ff */
[----:B------:R-:W-:-:S07]  /*0340*/  IMAD.U32 R11, RZ, RZ, UR6 ;  /* 0x00000006ff0b7e24 */ /* 0x000fce000f8e00ff */
.L_x_81:
[----:B------:R-:W2:Y:S04]  /*0350*/  LDG.E R16, desc[UR14][R6.64+-0x10] ;  /* 0xfffff00e06107981 */ /* 0x000ea8000c1e1900 */
[----:B------:R-:W3:Y:S04]  /*0360*/  LDG.E R9, desc[UR14][R6.64+-0xc] ;  /* 0xfffff40e06097981 */ /* 0x000ee8000c1e1900 */
[----:B------:R-:W4:Y:S04]  /*0370*/  LDG.E R17, desc[UR14][R6.64+-0x8] ;  /* 0xfffff80e06117981 */ /* 0x000f28000c1e1900 */
[----:B------:R-:W5:Y:S04]  /*0380*/  LDG.E R18, desc[UR14][R6.64] ;  /* 0x0000000e06127981 */ /* 0x000f68000c1e1900 */
[----:B------:R-:W5:Y:S04]  /*0390*/  LDG.E R20, desc[UR14][R6.64+0x4] ;  /* 0x0000040e06147981 */ /* 0x000f68000c1e1900 */
[----:B------:R-:W5:Y:S04]  /*03a0*/  LDG.E R22, desc[UR14][R6.64+0x8] ;  /* 0x0000080e06167981 */ /* 0x000f68000c1e1900 */
[----:B------:R-:W5:Y:S01]  /*03b0*/  LDG.E R24, desc[UR14][R6.64+0xc] ;  /* 0x00000c0e06187981 */ /* 0x000f62000c1e1900 */
[----:B--2---:R-:W-:-:S03]  /*03c0*/  ISETP.NE.AND P1, PT, R16, 0x1, PT ;  /* 0x000000011000780c */ /* 0x004fc60003f25270 */
[----:B------:R-:W2:Y:S01]  /*03d0*/  LDG.E R16, desc[UR14][R6.64+-0x4] ;  /* 0xfffffc0e06107981 */ /* 0x000ea2000c1e1900 */
[----:B---3--:R-:W-:Y:S02]  /*03e0*/  ISETP.NE.AND P6, PT, R9, 0x1, PT ;  /* 0x000000010900780c */ /* 0x008fe40003fc5270 */
[----:B------:R-:W-:Y:S01]  /*03f0*/  MOV R9, R11 ;  /* 0x0000000b00097202 */ /* 0x000fe20000000f00 */
[----:B------:R-:W-:-:S06]  /*0400*/  IMAD.MOV.U32 R11, RZ, RZ, R19 ;  /* 0x000000ffff0b7224 */ /* 0x000fcc00078e0013 */
[----:B------:R-:W3:Y:S04]  /*0410*/  @!P1 LDG.E R19, desc[UR14][R10.64+-0x10] ;  /* 0xfffff00e0a139981 */ /* 0x000ee8000c1e1900 */
[----:B------:R-:W3:Y:S01]  /*0420*/  @!P1 LDG.E R21, desc[UR14][R8.64+-0x10] ;  /* 0xfffff00e08159981 */ /* 0x000ee2000c1e1900 */
[----:B----4-:R-:W-:-:S03]  /*0430*/  ISETP.NE.AND P5, PT, R17, 0x1, PT ;  /* 0x000000011100780c */ /* 0x010fc60003fa5270 */
[----:B------:R-:W4:Y:S04]  /*0440*/  @!P6 LDG.E R23, desc[UR14][R10.64+-0xc] ;  /* 0xfffff40e0a17e981 */ /* 0x000f28000c1e1900 */
[----:B------:R-:W4:Y:S06]  /*0450*/  @!P6 LDG.E R25, desc[UR14][R8.64+-0xc] ;  /* 0xfffff40e0819e981 */ /* 0x000f2c000c1e1900 */
[----:B------:R-:W4:Y:S01]  /*0460*/  @!P5 LDG.E R17, desc[UR14][R10.64+-0x8] ;  /* 0xfffff80e0a11d981 */ /* 0x000f22000c1e1900 */
[----:B-----5:R-:W-:-:S02]  /*0470*/  ISETP.NE.AND P3, PT, R18, 0x1, PT ;  /* 0x000000011200780c */ /* 0x020fc40003f65270 */
[----:B------:R-:W-:-:S11]  /*0480*/  ISETP.NE.AND P2, PT, R20, 0x1, PT ;  /* 0x000000011400780c */ /* 0x000fd60003f45270 */
[----:B------:R-:W5:Y:S04]  /*0490*/  @!P3 LDG.E R18, desc[UR14][R8.64] ;  /* 0x0000000e0812b981 */ /* 0x000f68000c1e1900 */
[----:B------:R-:W5:Y:S01]  /*04a0*/  @!P2 LDG.E R20, desc[UR14][R10.64+0x4] ;  /* 0x0000040e0a14a981 */ /* 0x000f62000c1e1900 */
[----:B--2---:R-:W-:-:S03]  /*04b0*/  ISETP.NE.AND P4, PT, R16, 0x1, PT ;  /* 0x000000011000780c */ /* 0x004fc60003f85270 */
[----:B------:R-:W2:Y:S01]  /*04c0*/  @!P3 LDG.E R16, desc[UR14][R10.64] ;  /* 0x0000000e0a10b981 */ /* 0x000ea2000c1e1900 */
[----:B---3--:R-:W-:-:S03]  /*04d0*/  @!P1 IMAD.IADD R0, R0, 0x1, R19 ;  /* 0x0000000100009824 */ /* 0x008fc600078e0213 */
[----:B------:R-:W3:Y:S06]  /*04e0*/  @!P5 LDG.E R19, desc[UR14][R8.64+-0x8] ;  /* 0xfffff80e0813d981 */ /* 0x000eec000c1e1900 */
[----:B------:R-:W5:Y:S01]  /*04f0*/  @!P4 LDG.E R27, desc[UR14][R10.64+-0x4] ;  /* 0xfffffc0e0a1bc981 */ /* 0x000f62000c1e1900 */
[----:B------:R-:W-:-:S03]  /*0500*/  @!P1 IADD3 R12, PT, PT, R12, R21, RZ ;  /* 0x000000150c0c9210 */ /* 0x000fc60007ffe0ff */
[----:B------:R-:W2:Y:S01]  /*0510*/  @!P4 LDG.E R29, desc[UR14][R8.64+-0x4] ;  /* 0xfffffc0e081dc981 */ /* 0x000ea2000c1e1900 */
[----:B------:R-:W-:Y:S01]  /*0520*/  ISETP.NE.AND P1, PT, R22, 0x1, PT ;  /* 0x000000011600780c */ /* 0x000fe20003f25270 */
[----:B----4-:R-:W-:Y:S02]  /*0530*/  @!P6 IMAD.IADD R0, R0, 0x1, R23 ;  /* 0x000000010000e824 */ /* 0x010fe400078e0217 */
[----:B------:R-:W-:Y:S01]  /*0540*/  @!P6 IMAD.IADD R12, R12, 0x1, R25 ;  /* 0x000000010c0ce824 */ /* 0x000fe200078e0219 */
[----:B------:R-:W-:Y:S01]  /*0550*/  ISETP.NE.AND P6, PT, R24, 0x1, PT ;  /* 0x000000011800780c */ /* 0x000fe20003fc5270 */
[----:B------:R-:W4:Y:S01]  /*0560*/  @!P2 LDG.E R22, desc[UR14][R8.64+0x4] ;  /* 0x0000040e0816a981 */ /* 0x000f22000c1e1900 */
[----:B------:R-:W-:-:S07]  /*0570*/  @!P5 IADD3 R0, PT, PT, R0, R17, RZ ;  /* 0x000000110000d210 */ /* 0x000fce0007ffe0ff */
[----:B------:R-:W4:Y:S04]  /*0580*/  @!P1 LDG.E R21, desc[UR14][R10.64+0x8] ;  /* 0x0000080e0a159981 */ /* 0x000f28000c1e1900 */
[----:B------:R-:W4:Y:S04]  /*0590*/  @!P1 LDG.E R23, desc[UR14][R8.64+0x8] ;  /* 0x0000080e08179981 */ /* 0x000f28000c1e1900 */
[----:B------:R0:W4:Y:S04]  /*05a0*/  @!P6 LDG.E R17, desc[UR14][R10.64+0xc] ;  /* 0x00000c0e0a11e981 */ /* 0x000128000c1e1900 */
[----:B------:R1:W4:Y:S01]  /*05b0*/  @!P6 LDG.E R25, desc[UR14][R8.64+0xc] ;  /* 0x00000c0e0819e981 */ /* 0x000322000c1e1900 */
[----:B------:R-:W-:Y:S01]  /*05c0*/  IADD3 R15, PT, PT, R15, 0x8, RZ ;  /* 0x000000080f0f7810 */ /* 0x000fe20007ffe0ff */
[----:B---3--:R-:W-:-:S02]  /*05d0*/  @!P5 IMAD.IADD R12, R12, 0x1, R19 ;  /* 0x000000010c0cd824 */ /* 0x008fc400078e0213 */
[----:B-----5:R-:W-:-:S03]  /*05e0*/  @!P4 IMAD.IADD R0, R0, 0x1, R27 ;  /* 0x000000010000c824 */ /* 0x020fc600078e021b */
[----:B--2---:R-:W-:Y:S02]  /*05f0*/  @!P4 IADD3 R12, PT, PT, R12, R29, RZ ;  /* 0x0000001d0c0cc210 */ /* 0x004fe40007ffe0ff */
[----:B------:R-:W-:Y:S01]  /*0600*/  IADD3 R6, P4, PT, R6, 0x20, RZ ;  /* 0x0000002006067810 */ /* 0x000fe20007f9e0ff */
[----:B------:R-:W-:Y:S02]  /*0610*/  @!P3 IMAD.IADD R0, R0, 0x1, R16 ;  /* 0x000000010000b824 */ /* 0x000fe400078e0210 */
[----:B------:R-:W-:Y:S02]  /*0620*/  @!P3 IMAD.IADD R12, R12, 0x1, R18 ;  /* 0x000000010c0cb824 */ /* 0x000fe400078e0212 */
[----:B------:R-:W-:Y:S01]  /*0630*/  IMAD.X R7, RZ, RZ, R7, P4 ;  /* 0x000000ffff077224 */ /* 0x000fe200020e0607 */
[----:B------:R-:W-:Y:S01]  /*0640*/  ISETP.NE.AND P4, PT, R15, RZ, PT ;  /* 0x000000ff0f00720c */ /* 0x000fe20003f85270 */
[----:B------:R-:W-:Y:S01]  /*0650*/  @!P2 IMAD.IADD R0, R0, 0x1, R20 ;  /* 0x000000010000a824 */ /* 0x000fe200078e0214 */
[----:B----4-:R-:W-:-:S02]  /*0660*/  @!P2 IADD3 R12, PT, PT, R12, R22, RZ ;  /* 0x000000160c0ca210 */ /* 0x010fc40007ffe0ff */
[----:B0-----:R-:W-:Y:S02]  /*0670*/  IADD3 R10, P2, PT, R10, 0x20, RZ ;  /* 0x000000200a0a7810 */ /* 0x001fe40007f5e0ff */
[----:B-1----:R-:W-:Y:S01]  /*0680*/  IADD3 R8, P3, PT, R8, 0x20, RZ ;  /* 0x0000002008087810 */ /* 0x002fe20007f7e0ff */
[----:B------:R-:W-:Y:S02]  /*0690*/  @!P1 IMAD.IADD R0, R0, 0x1, R21 ;  /* 0x0000000100009824 */ /* 0x000fe400078e0215 */
[----:B------:R-:W-:Y:S01]  /*06a0*/  @!P1 IMAD.IADD R12, R12, 0x1, R23 ;  /* 0x000000010c0c9824 */ /* 0x000fe200078e0217 */
[----:B------:R-:W-:Y:S01]  /*06b0*/  IADD3.X R19, PT, PT, RZ, R11, RZ, P2, !PT ;  /* 0x0000000bff137210 */ /* 0x000fe200017fe4ff */
[----:B------:R-:W-:Y:S01]  /*06c0*/  IMAD.X R11, RZ, RZ, R9, P3 ;  /* 0x000000ffff0b7224 */ /* 0x000fe200018e0609 */
[----:B------:R-:W-:Y:S01]  /*06d0*/  @!P6 IADD3 R0, PT, PT, R0, R17, RZ ;  /* 0x000000110000e210 */ /* 0x000fe20007ffe0ff */
[----:B------:R-:W-:Y:S01]  /*06e0*/  @!P6 IMAD.IADD R12, R12, 0x1, R25 ;  /* 0x000000010c0ce824 */ /* 0x000fe200078e0219 */
[----:B------:R-:W-:Y:S06]  /*06f0*/  @P4 BRA `(.L_x_81) ;  /* 0xfffffffc00144947 */ /* 0x000fec000383ffff */
[----:B------:R-:W-:-:S07]  /*0700*/  MOV R7, UR13 ;  /* 0x0000000d00077c02 */ /* 0x000fce0008000f00 */
.L_x_80:
[----:B------:R-:W-:-:S09]  /*0710*/  UISETP.NE.AND UP1, UPT, UR12, URZ, UPT ;  /* 0x000000ff0c00728c */ /* 0x000fd2000bf25270 */
[----:B------:R-:W-:Y:S05]  /*0720*/  BRA.U !UP1, `(.L_x_82) ;  /* 0x0000000509187547 */ /* 0x000fea000b800000 */
[----:B------:R-:W-:Y:S01]  /*0730*/  UISETP.NE.AND UP1, UPT, UR4, URZ, UPT ;  /* 0x000000ff0400728c */ /* 0x000fe2000bf25270 */
[----:B------:R-:W-:Y:S10]  /*0740*/  BRA.U !UP0, `(.L_x_83) ;  /* 0x0000000108787547 */ /* 0x000ff4000b800000 */
[C---:B-----5:R-:W-:Y:S01]  /*0750*/  IMAD.WIDE.U32 R16, R7.reuse, 0x4, R4 ;  /* 0x0000000407107825 */ /* 0x060fe200078e0004 */
[----:B------:R-:W0:Y:S04]  /*0760*/  LDC.64 R10, c[0x0][0x390] ;  /* 0x0000e400ff0a7b82 */ /* 0x000e280000000a00 */
[----:B------:R-:W2:Y:S04]  /*0770*/  LDG.E R19, desc[UR14][R16.64] ;  /* 0x0000000e10137981 */ /* 0x000ea8000c1e1900 */
[----:B------:R-:W3:Y:S01]  /*0780*/  LDG.E R6, desc[UR14][R16.64+0x4] ;  /* 0x0000040e10067981 */ /* 0x000ee2000c1e1900 */
[----:B------:R-:W1:Y:S03]  /*0790*/  LDC.64 R8, c[0x0][0x388] ;  /* 0x0000e200ff087b82 */ /* 0x000e660000000a00 */
[----:B------:R-:W4:Y:S04]  /*07a0*/  LDG.E R15, desc[UR14][R16.64+0x8] ;  /* 0x0000080e100f7981 */ /* 0x000f28000c1e1900 */
[----:B------:R-:W4:Y:S01]  /*07b0*/  LDG.E R18, desc[UR14][R16.64+0xc] ;  /* 0x00000c0e10127981 */ /* 0x000f22000c1e1900 */
[----:B0-----:R-:W-:-:S04]  /*07c0*/  IMAD.WIDE.U32 R10, R7, 0x4, R10 ;  /* 0x00000004070a7825 */ /* 0x001fc800078e000a */
[----:B-1----:R-:W-:Y:S01]  /*07d0*/  IMAD.WIDE.U32 R8, R7, 0x4, R8 ;  /* 0x0000000407087825 */ /* 0x002fe200078e0008 */
[----:B--2---:R-:W-:Y:S02]  /*07e0*/  ISETP.NE.AND P1, PT, R19, 0x1, PT ;  /* 0x000000011300780c */ /* 0x004fe40003f25270 */
[----:B---3--:R-:W-:Y:S02]  /*07f0*/  ISETP.NE.AND P2, PT, R6, 0x1, PT ;  /* 0x000000010600780c */ /* 0x008fe40003f45270 */
[----:B----4-:R-:W-:Y:S02]  /*0800*/  ISETP.NE.AND P3, PT, R15, 0x1, PT ;  /* 0x000000010f00780c */ /* 0x010fe40003f65270 */
[----:B------:R-:W-:-:S07]  /*0810*/  ISETP.NE.AND P4, PT, R18, 0x1, PT ;  /* 0x000000011200780c */ /* 0x000fce0003f85270 */
[----:B------:R-:W2:Y:S04]  /*0820*/  @!P1 LDG.E R19, desc[UR14][R10.64] ;  /* 0x0000000e0a139981 */ /* 0x000ea8000c1e1900 */
[----:B------:R-:W3:Y:S04]  /*0830*/  @!P1 LDG.E R15, desc[UR14][R8.64] ;  /* 0x0000000e080f9981 */ /* 0x000ee8000c1e1900 */
[----:B------:R-:W4:Y:S04]  /*0840*/  @!P2 LDG.E R21, desc[UR14][R10.64+0x4] ;  /* 0x0000040e0a15a981 */ /* 0x000f28000c1e1900 */
[----:B------:R-:W4:Y:S04]  /*0850*/  @!P2 LDG.E R17, desc[UR14][R8.64+0x4] ;  /* 0x0000040e0811a981 */ /* 0x000f28000c1e1900 */
[----:B------:R-:W4:Y:S04]  /*0860*/  @!P3 LDG.E R25, desc[UR14][R10.64+0x8] ;  /* 0x0000080e0a19b981 */ /* 0x000f28000c1e1900 */
[----:B------:R-:W4:Y:S04]  /*0870*/  @!P3 LDG.E R23, desc[UR14][R8.64+0x8] ;  /* 0x0000080e0817b981 */ /* 0x000f28000c1e1900 */
[----:B------:R-:W4:Y:S04]  /*0880*/  @!P4 LDG.E R27, desc[UR14][R8.64+0xc] ;  /* 0x00000c0e081bc981 */ /* 0x000f28000c1e1900 */
[----:B------:R-:W4:Y:S01]  /*0890*/  @!P4 LDG.E R29, desc[UR14][R10.64+0xc] ;  /* 0x00000c0e0a1dc981 */ /* 0x000f22000c1e1900 */
[----:B------:R-:W-:-:S02]  /*08a0*/  IADD3 R7, PT, PT, R7, 0x4, RZ ;  /* 0x0000000407077810 */ /* 0x000fc40007ffe0ff */
[----:B--2---:R-:W-:Y:S01]  /*08b0*/  @!P1 IADD3 R12, PT, PT, R12, R19, RZ ;  /* 0x000000130c0c9210 */ /* 0x004fe20007ffe0ff */
[----:B---3--:R-:W-:-:S03]  /*08c0*/  @!P1 IMAD.IADD R0, R0, 0x1, R15 ;  /* 0x0000000100009824 */ /* 0x008fc600078e020f */
[----:B----4-:R-:W-:Y:S01]  /*08d0*/  @!P2 IADD3 R12, PT, PT, R12, R21, RZ ;  /* 0x000000150c0ca210 */ /* 0x010fe20007ffe0ff */
[----:B------:R-:W-:-:S03]  /*08e0*/  @!P2 IMAD.IADD R0, R0, 0x1, R17 ;  /* 0x000000010000a824 */ /* 0x000fc600078e0211 */
[----:B------:R-:W-:Y:S01]  /*08f0*/  @!P3 IADD3 R12, PT, PT, R12, R25, RZ ;  /* 0x000000190c0cb210 */ /* 0x000fe20007ffe0ff */
[----:B------:R-:W-:-:S04]  /*0900*/  @!P3 IMAD.IADD R0, R0, 0x1, R23 ;  /* 0x000000010000b824 */ /* 0x000fc800078e0217 */
[----:B------:R-:W-:Y:S02]  /*0910*/  @!P4 IMAD.IADD R0, R0, 0x1, R27 ;  /* 0x000000010000c824 */ /* 0x000fe400078e021b */
[----:B------:R-:W-:-:S07]  /*0920*/  @!P4 IMAD.IADD R12, R12, 0x1, R29 ;  /* 0x000000010c0cc824 */ /* 0x000fce00078e021d */
.L_x_83:
[----:B------:R-:W-:Y:S04]  /*0930*/  BSSY.RECONVERGENT B0, `(.L_x_82) ;  /* 0x0000025000007945 */ /* 0x000fe80003800200 */
[----:B------:R-:W-:Y:S05]  /*0940*/  BRA.U !UP1, `(.L_x_84) ;  /* 0x00000001098c7547 */ /* 0x000fea000b800000 */
[----:B------:R-:W0:Y:S01]  /*0950*/  LDCU UR5, c[0x0][0x398] ;  /* 0x00007300ff0577ac */ /* 0x000e220008000800 */
[----:B------:R-:W-:Y:S02]  /*0960*/  UISETP.NE.AND UP1, UPT, UR4, 0x1, UPT ;  /* 0x000000010400788c */ /* 0x000fe4000bf25270 */
[----:B0-----:R-:W-:-:S07]  /*0970*/  ULOP3.LUT UP2, URZ, UR5, 0x1, URZ, 0xc0, !UPT ;  /* 0x0000000105ff7892 */ /* 0x001fce000f84c0ff */
[----:B------:R-:W-:Y:S05]  /*0980*/  BRA.U !UP1, `(.L_x_85) ;  /* 0x0000000109487547 */ /* 0x000fea000b800000 */
[C---:B-----5:R-:W-:Y:S01]  /*0990*/  IMAD.WIDE.U32 R8, R7.reuse, 0x4, R4 ;  /* 0x0000000407087825 */ /* 0x060fe200078e0004 */
[----:B------:R-:W0:Y:S04]  /*09a0*/  LDC.64 R16, c[0x0][0x390] ;  /* 0x0000e400ff107b82 */ /* 0x000e280000000a00 */
[----:B------:R-:W2:Y:S04]  /*09b0*/  LDG.E R15, desc[UR14][R8.64] ;  /* 0x0000000e080f7981 */ /* 0x000ea8000c1e1900 */
[----:B------:R-:W3:Y:S01]  /*09c0*/  LDG.E R6, desc[UR14][R8.64+0x4] ;  /* 0x0000040e08067981 */ /* 0x000ee2000c1e1900 */
[----:B------:R-:W1:Y:S01]  /*09d0*/  LDC.64 R10, c[0x0][0x388] ;  /* 0x0000e200ff0a7b82 */ /* 0x000e620000000a00 */
[----:B0-----:R-:W-:-:S04]  /*09e0*/  IMAD.WIDE.U32 R16, R7, 0x4, R16 ;  /* 0x0000000407107825 */ /* 0x001fc800078e0010 */
[----:B-1----:R-:W-:Y:S01]  /*09f0*/  IMAD.WIDE.U32 R10, R7, 0x4, R10 ;  /* 0x00000004070a7825 */ /* 0x002fe200078e000a */
[----:B--2---:R-:W-:Y:S02]  /*0a00*/  ISETP.NE.AND P1, PT, R15, 0x1, PT ;  /* 0x000000010f00780c */ /* 0x004fe40003f25270 */
[----:B---3--:R-:W-:-:S11]  /*0a10*/  ISETP.NE.AND P2, PT, R6, 0x1, PT ;  /* 0x000000010600780c */ /* 0x008fd60003f45270 */
[----:B------:R-:W2:Y:S04]  /*0a20*/  @!P1 LDG.E R19, desc[UR14][R16.64] ;  /* 0x0000000e10139981 */ /* 0x000ea8000c1e1900 */
[----:B------:R-:W3:Y:S04]  /*0a30*/  @!P1 LDG.E R15, desc[UR14][R10.64] ;  /* 0x0000000e0a0f9981 */ /* 0x000ee8000c1e1900 */
[----:B------:R-:W4:Y:S04]  /*0a40*/  @!P2 LDG.E R21, desc[UR14][R10.64+0x4] ;  /* 0x0000040e0a15a981 */ /* 0x000f28000c1e1900 */
[----:B------:R-:W4:Y:S01]  /*0a50*/  @!P2 LDG.E R23, desc[UR14][R16.64+0x4] ;  /* 0x0000040e1017a981 */ /* 0x000f22000c1e1900 */
[----:B------:R-:W-:-:S02]  /*0a60*/  VIADD R7, R7, 0x2 ;  /* 0x0000000207077836 */ /* 0x000fc40000000000 */
[----:B--2---:R-:W-:Y:S01]  /*0a70*/  @!P1 IMAD.IADD R12, R12, 0x1, R19 ;  /* 0x000000010c0c9824 */ /* 0x004fe200078e0213 */
[----:B---3--:R-:W-:-:S04]  /*0a80*/  @!P1 IADD3 R0, PT, PT, R0, R15, RZ ;  /* 0x0000000f00009210 */ /* 0x008fc80007ffe0ff */
[----:B----4-:R-:W-:Y:S02]  /*0a90*/  @!P2 IADD3 R0, PT, PT, R0, R21, RZ ;  /* 0x000000150000a210 */ /* 0x010fe40007ffe0ff */
[----:B------:R-:W-:-:S07]  /*0aa0*/  @!P2 IADD3 R12, PT, PT, R12, R23, RZ ;  /* 0x000000170c0ca210 */ /* 0x000fce0007ffe0ff */
.L_x_85:
[----:B------:R-:W-:Y:S05]  /*0ab0*/  BRA.U !UP2, `(.L_x_84) ;  /* 0x000000010a307547 */ /* 0x000fea000b800000 */
[----:B-----5:R-:W-:-:S06]  /*0ac0*/  IMAD.WIDE.U32 R4, R7, 0x4, R4 ;  /* 0x0000000407047825 */ /* 0x020fcc00078e0004 */
[----:B------:R-:W2:Y:S02]  /*0ad0*/  LDG.E R4, desc[UR14][R4.64] ;  /* 0x0000000e04047981 */ /* 0x000ea4000c1e1900 */
[----:B--2---:R-:W-:-:S13]  /*0ae0*/  ISETP.NE.AND P1, PT, R4, 0x1, PT ;  /* 0x000000010400780c */ /* 0x004fda0003f25270 */
[----:B------:R-:W-:Y:S05]  /*0af0*/  @P1 BRA `(.L_x_84) ;  /* 0x0000000000201947 */ /* 0x000fea0003800000 */
[----:B------:R-:W0:Y:S08]  /*0b00*/  LDC.64 R4, c[0x0][0x388] ;  /* 0x0000e200ff047b82 */ /* 0x000e300000000a00 */
[----:B------:R-:W1:Y:S01]  /*0b10*/  LDC.64 R8, c[0x0][0x390] ;  /* 0x0000e400ff087b82 */ /* 0x000e620000000a00 */
[----:B0-----:R-:W-:-:S06]  /*0b20*/  IMAD.WIDE.U32 R4, R7, 0x4, R4 ;  /* 0x0000000407047825 */ /* 0x001fcc00078e0004 */
[----:B------:R-:W2:Y:S01]  /*0b30*/  LDG.E R5, desc[UR14][R4.64] ;  /* 0x0000000e04057981 */ /* 0x000ea2000c1e1900 */
[----:B-1----:R-:W-:-:S06]  /*0b40*/  IMAD.WIDE.U32 R6, R7, 0x4, R8 ;  /* 0x0000000407067825 */ /* 0x002fcc00078e0008 */
[----:B------:R-:W3:Y:S01]  /*0b50*/  LDG.E R7, desc[UR14][R6.64] ;  /* 0x0000000e06077981 */ /* 0x000ee2000c1e1900 */
[----:B--2---:R-:W-:Y:S01]  /*0b60*/  IMAD.IADD R0, R0, 0x1, R5 ;  /* 0x0000000100007824 */ /* 0x004fe200078e0205 */
[----:B---3--:R-:W-:-:S07]  /*0b70*/  IADD3 R12, PT, PT, R12, R7, RZ ;  /* 0x000000070c0c7210 */ /* 0x008fce0007ffe0ff */
.L_x_84:
[----:B------:R-:W-:Y:S05]  /*0b80*/  BSYNC.RECONVERGENT B0 ;  /* 0x0000000000007941 */ /* 0x000fea0003800200 */
.L_x_82:
[----:B------:R-:W0:Y:S01]  /*0b90*/  LDCU UR5, c[0x0][0x39c] ;  /* 0x00007380ff0577ac */ /* 0x000e220008000800 */
[----:B------:R-:W-:Y:S02]  /*0ba0*/  VIMNMX.U32 R12, PT, PT, R12, 0x1, !PT ;  /* 0x000000010c0c7848 */ /* 0x000fe40007fe0000 */
[----:B0-----:R-:W-:-:S04]  /*0bb0*/  ISETP.GT.AND P1, PT, R0, UR5, PT ;  /* 0x0000000500007c0c */ /* 0x001fc8000bf24270 */
[----:B-----5:R-:W-:-:S05]  /*0bc0*/  SEL R5, R12, 0x1, !P1 ;  /* 0x000000010c057807 */ /* 0x020fca0004800000 */
[----:B------:R0:W-:Y:S01]  /*0bd0*/  STG.E desc[UR14][R2.64], R5 ;  /* 0x0000000502007986 */ /* 0x0001e2000c10190e */
[----:B------:R-:W-:Y:S05]  /*0be0*/  @!P0 BRA `(.L_x_86) ;  /* 0xfffffff400708947 */ /* 0x000fea000383ffff */
[----:B------:R-:W-:Y:S05]  /*0bf0*/  EXIT ;  /* 0x000000000000794d */ /* 0x000fea0003800000 */
.L_x_87:
        /* <DEDUP_REMOVED lines=16> */
.L_x_149:


//--------------------- .text._Z21initializeChromosomesP10chromosomePiii --------------------------
	.section	.text._Z21initializeChromosomesP10chromosomePiii,"ax",@progbits
	.align	128
        .global         _Z21initializeChromosomesP10chromosomePiii
        .type           _Z21initializeChromosomesP10chromosomePiii,@function
        .size           _Z21initializeChromosomesP10chromosomePiii,(.L_x_150 - _Z21initializeChromosomesP10chromosomePiii)
        .other          _Z21initializeChromosomesP10chromosomePiii,@"STO_CUDA_ENTRY STV_DEFAULT"
_Z21initializeChromosomesP10chromosomePiii:
.text._Z21initializeChromosomesP10chromosomePiii:
        /* <DEDUP_REMOVED lines=11> */
[----:B0-----:R-:W-:-:S09]  /*00b0*/  UISETP.GE.AND UP0, UPT, UR4, 0x1, UPT ;  /* 0x000000010400788c */ /* 0x001fd2000bf06270 */
[----:B-1----:R-:W-:Y:S05]  /*00c0*/  BRA.U !UP0, `(.L_x_88) ;  /* 0x0000001508407547 */ /* 0x002fea000b800000 */
[----:B------:R-:W-:Y:S01]  /*00d0*/  ULOP3.LUT UR5, UR4, 0x7ffffffc, URZ, 0xc0, !UPT ;  /* 0x7ffffffc04057892 */ /* 0x000fe2000f8ec0ff */
[----:B------:R-:W0:Y:S01]  /*00e0*/  LDCU UR9, c[0x0][0x394] ;  /* 0x00007280ff0977ac */ /* 0x000e220008000800 */
[----:B------:R-:W1:Y:S01]  /*00f0*/  LDCU.64 UR10, c[0x0][0x388] ;  /* 0x00007100ff0a77ac */ /* 0x000e620008000a00 */
[----:B------:R-:W-:Y:S02]  /*0100*/  ULOP3.LUT UR4, UR4, 0x3, URZ, 0xc0, !UPT ;  /* 0x0000000304047892 */ /* 0x000fe4000f8ec0ff */
[----:B------:R-:W-:-:S12]  /*0110*/  UIADD3 UR8, UPT, UPT, -UR5, URZ, URZ ;  /* 0x000000ff05087290 */ /* 0x000fd8000fffe1ff */
.L_x_125:
[----:B--2---:R-:W2:Y:S01]  /*0120*/  LDC.64 R2, c[0x0][0x380] ;  /* 0x0000e000ff027b82 */ /* 0x004ea20000000a00 */
[----:B---3--:R-:W3:Y:S01]  /*0130*/  LDCU UR12, c[0x0][0x390] ;  /* 0x00007200ff0c77ac */ /* 0x008ee20008000800 */
[----:B------:R-:W-:Y:S02]  /*0140*/  IMAD.MOV.U32 R8, RZ, RZ, RZ ;  /* 0x000000ffff087224 */ /* 0x000fe400078e00ff */
[----:B0-----:R-:W-:-:S04]  /*0150*/  IMAD.MOV.U32 R6, RZ, RZ, RZ ;  /* 0x000000ffff067224 */ /* 0x001fc800078e00ff */
[----:B----4-:R-:W4:Y:S01]  /*0160*/  LDC.64 R4, c[0x4][0x48] ;  /* 0x01001200ff047b82 */ /* 0x010f220000000a00 */
[----:B---3--:R-:W-:Y:S01]  /*0170*/  UISETP.GE.U32.AND UP0, UPT, UR12, 0x4, UPT ;  /* 0x000000040c00788c */ /* 0x008fe2000bf06070 */
[----:B--2---:R-:W-:-:S05]  /*0180*/  IMAD.WIDE R2, R9, 0x10, R2 ;  /* 0x0000001009027825 */ /* 0x004fca00078e0202 */
[----:B------:R2:W-:Y:S01]  /*0190*/  STG.E desc[UR6][R2.64], RZ ;  /* 0x000000ff02007986 */ /* 0x0005e2000c101906 */
[----:B----4-:R-:W-:Y:S02]  /*01a0*/  IMAD.WIDE R4, R9, 0x8, R4 ;  /* 0x0000000809047825 */ /* 0x010fe400078e0204 */
[----:B-1----:R-:W-:Y:S05]  /*01b0*/  BRA.U !UP0, `(.L_x_89) ;  /* 0x0000000908e47547 */ /* 0x002fea000b800000 */
[----:B------:R-:W-:Y:S01]  /*01c0*/  IMAD.MOV.U32 R8, RZ, RZ, RZ ;  /* 0x000000ffff087224 */ /* 0x000fe200078e00ff */
[----:B------:R-:W-:Y:S01]  /*01d0*/  CS2R R10, SRZ ;  /* 0x00000000000a7805 */ /* 0x000fe2000001ff00 */
[----:B------:R-:W-:-:S07]  /*01e0*/  IMAD.U32 R12, RZ, RZ, UR8 ;  /* 0x00000008ff0c7e24 */ /* 0x000fce000f8e00ff */
.L_x_110:
[----:B01----:R-:W3:Y:S04]  /*01f0*/  LDG.E.64 R6, desc[UR6][R4.64] ;  /* 0x0000000604067981 */ /* 0x003ee8000c1e1b00 */
[----:B---3--:R-:W3:Y:S04]  /*0200*/  LDG.E.64 R18, desc[UR6][R6.64] ;  /* 0x0000000606127981 */ /* 0x008ee8000c1e1b00 */
[----:B------:R-:W4:Y:S04]  /*0210*/  LDG.E.64 R14, desc[UR6][R6.64+0x10] ;  /* 0x00001006060e7981 */ /* 0x000f28000c1e1b00 */
[----:B------:R-:W5:Y:S01]  /*0220*/  LDG.E.64 R16, desc[UR6][R6.64+0x8] ;  /* 0x0000080606107981 */ /* 0x000f62000c1e1b00 */
[----:B------:R-:W-:Y:S01]  /*0230*/  VIADD R12, R12, 0x4 ;  /* 0x000000040c0c7836 */ /* 0x000fe20000000000 */
[----:B------:R-:W-:Y:S04]  /*0240*/  BSSY.RECONVERGENT B0, `(.L_x_90) ;  /* 0x000002b000007945 */ /* 0x000fe80003800200 */
[----:B------:R-:W-:Y:S01]  /*0250*/  BSSY.RELIABLE B1, `(.L_x_91) ;  /* 0x0000024000017945 */ /* 0x000fe20003800100 */
[----:B------:R-:W-:-:S02]  /*0260*/  ISETP.NE.AND P0, PT, R12, RZ, PT ;  /* 0x000000ff0c00720c */ /* 0x000fc40003f05270 */
[----:B---3--:R-:W-:Y:S01]  /*0270*/  SHF.R.U32.HI R20, RZ, 0x2, R19 ;  /* 0x00000002ff147819 */ /* 0x008fe20000011613 */
[----:B------:R-:W-:-:S03]  /*0280*/  VIADD R18, R18, 0x587c5 ;  /* 0x000587c512127836 */ /* 0x000fc60000000000 */
[----:B------:R-:W-:Y:S01]  /*0290*/  LOP3.LUT R20, R20, R19, RZ, 0x3c, !PT ;  /* 0x0000001314147212 */ /* 0x000fe200078e3cff */
[----:B----4-:R-:W-:Y:S01]  /*02a0*/  IMAD.MOV.U32 R21, RZ, RZ, R14 ;  /* 0x000000ffff157224 */ /* 0x010fe200078e000e */
[----:B------:R-:W-:-:S03]  /*02b0*/  SHF.L.U32 R13, R15, 0x4, RZ ;  /* 0x000000040f0d7819 */ /* 0x000fc600000006ff */
[----:B------:R-:W-:-:S05]  /*02c0*/  IMAD.SHL.U32 R19, R20, 0x2, RZ ;  /* 0x0000000214137824 */ /* 0x000fca00078e00ff */
[----:B------:R-:W-:Y:S01]  /*02d0*/  LOP3.LUT R22, R20, R19, R13, 0x96, !PT ;  /* 0x0000001314167212 */ /* 0x000fe200078e960d */
[----:B-----5:R-:W-:Y:S01]  /*02e0*/  IMAD.MOV.U32 R20, RZ, RZ, R17 ;  /* 0x000000ffff147224 */ /* 0x020fe200078e0011 */
[----:B------:R-:W-:Y:S02]  /*02f0*/  MOV R19, R16 ;  /* 0x0000001000137202 */ /* 0x000fe40000000f00 */
[----:B------:R-:W-:Y:S01]  /*0300*/  LOP3.LUT R23, R22, R15, RZ, 0x3c, !PT ;  /* 0x0000000f16177212 */ /* 0x000fe200078e3cff */
[----:B------:R-:W-:Y:S01]  /*0310*/  IMAD.MOV.U32 R22, RZ, RZ, R15 ;  /* 0x000000ffff167224 */ /* 0x000fe200078e000f */
[----:B------:R3:W-:Y:S03]  /*0320*/  STG.E.64 desc[UR6][R6.64+0x8], R20 ;  /* 0x0000081406007986 */ /* 0x0007e6000c101b06 */
[----:B------:R-:W-:Y:S01]  /*0330*/  IMAD.IADD R13, R23, 0x1, R18 ;  /* 0x00000001170d7824 */ /* 0x000fe200078e0212 */
[----:B------:R3:W-:Y:S04]  /*0340*/  STG.E.64 desc[UR6][R6.64], R18 ;  /* 0x0000001206007986 */ /* 0x0007e8000c101b06 */
[----:B------:R3:W-:Y:S01]  /*0350*/  STG.E.64 desc[UR6][R6.64+0x10], R22 ;  /* 0x0000101606007986 */ /* 0x0007e2000c101b06 */
[----:B------:R-:W-:-:S04]  /*0360*/  LOP3.LUT R17, R13, 0x1, RZ, 0xc0, !PT ;  /* 0x000000010d117812 */ /* 0x000fc800078ec0ff */
[----:B------:R-:W-:-:S13]  /*0370*/  ISETP.NE.U32.AND P1, PT, R17, 0x1, PT ;  /* 0x000000011100780c */ /* 0x000fda0003f25070 */
[----:B---3--:R-:W-:Y:S05]  /*0380*/  @!P1 BRA `(.L_x_92) ;  /* 0x0000000000109947 */ /* 0x008fea0003800000 */
[----:B-1----:R-:W-:-:S04]  /*0390*/  IADD3 R6, P1, PT, R10, UR10, RZ ;  /* 0x0000000a0a067c10 */ /* 0x002fc8000ff3e0ff */
[----:B------:R-:W-:-:S05]  /*03a0*/  IADD3.X R7, PT, PT, R11, UR11, RZ, P1, !PT ;  /* 0x0000000b0b077c10 */ /* 0x000fca0008ffe4ff */
[----:B------:R1:W5:Y:S01]  /*03b0*/  LDG.E R13, desc[UR6][R6.64] ;  /* 0x00000006060d7981 */ /* 0x000362000c1e1900 */
[----:B------:R-:W-:Y:S05]  /*03c0*/  BRA `(.L_x_93) ;  /* 0x0000000000307947 */ /* 0x000fea0003800000 */
.L_x_92:
[----:B-1----:R-:W-:-:S04]  /*03d0*/  IADD3 R6, P1, PT, R10, UR10, RZ ;  /* 0x0000000a0a067c10 */ /* 0x002fc8000ff3e0ff */
[----:B------:R-:W-:-:S05]  /*03e0*/  IADD3.X R7, PT, PT, R11, UR11, RZ, P1, !PT ;  /* 0x0000000b0b077c10 */ /* 0x000fca0008ffe4ff */
[----:B------:R-:W3:Y:S02]  /*03f0*/  LDG.E R13, desc[UR6][R6.64] ;  /* 0x00000006060d7981 */ /* 0x000ee4000c1e1900 */
[----:B---3--:R-:W-:-:S05]  /*0400*/  IMAD.IADD R14, R8, 0x1, R13 ;  /* 0x00000001080e7824 */ /* 0x008fca00078e020d */
[----:B0-----:R-:W-:-:S13]  /*0410*/  ISETP.GT.AND P1, PT, R14, UR9, PT ;  /* 0x000000090e007c0c */ /* 0x001fda000bf24270 */
[----:B------:R-:W-:Y:S05]  /*0420*/  @P1 BREAK.RELIABLE B1 ;  /* 0x0000000000011942 */ /* 0x000fea0003800100 */
[----:B------:R-:W-:Y:S05]  /*0430*/  @!P1 BRA `(.L_x_93) ;  /* 0x0000000000149947 */ /* 0x000fea0003800000 */
[----:B------:R-:W3:Y:S02]  /*0440*/  LDG.E.64 R14, desc[UR6][R2.64+0x8] ;  /* 0x00000806020e7981 */ /* 0x000ee4000c1e1b00 */
[----:B---3--:R-:W-:-:S04]  /*0450*/  IADD3 R14, P1, PT, R14, R10, RZ ;  /* 0x0000000a0e0e7210 */ /* 0x008fc80007f3e0ff */
[----:B------:R-:W-:-:S05]  /*0460*/  IADD3.X R15, PT, PT, R15, R11, RZ, P1, !PT ;  /* 0x0000000b0f0f7210 */ /* 0x000fca0000ffe4ff */
[----:B------:R0:W-:Y:S01]  /*0470*/  STG.E desc[UR6][R14.64], RZ ;  /* 0x000000ff0e007986 */ /* 0x0001e2000c101906 */
[----:B------:R-:W-:Y:S05]  /*0480*/  BRA `(.L_x_94) ;  /* 0x0000000000187947 */ /* 0x000fea0003800000 */
.L_x_93:
[----:B0-----:R-:W-:Y:S05]  /*0490*/  BSYNC.RELIABLE B1 ;  /* 0x0000000000017941 */ /* 0x001fea0003800100 */
.L_x_91:
[----:B------:R-:W3:Y:S01]  /*04a0*/  LDG.E.64 R14, desc[UR6][R2.64+0x8] ;  /* 0x00000806020e7981 */ /* 0x000ee2000c1e1b00 */
[----:B-----5:R-:W-:Y:S01]  /*04b0*/  IMAD R8, R17, R13, R8 ;  /* 0x0000000d11087224 */ /* 0x020fe200078e0208 */
[----:B---3--:R-:W-:-:S05]  /*04c0*/  IADD3 R14, P1, PT, R14, R10, RZ ;  /* 0x0000000a0e0e7210 */ /* 0x008fca0007f3e0ff */
[----:B------:R-:W-:-:S05]  /*04d0*/  IMAD.X R15, R15, 0x1, R11, P1 ;  /* 0x000000010f0f7824 */ /* 0x000fca00008e060b */
[----:B------:R3:W-:Y:S03]  /*04e0*/  STG.E desc[UR6][R14.64], R17 ;  /* 0x000000110e007986 */ /* 0x0007e6000c101906 */
.L_x_94:
[----:B------:R-:W-:Y:S05]  /*04f0*/  BSYNC.RECONVERGENT B0 ;  /* 0x0000000000007941 */ /* 0x000fea0003800200 */
.L_x_90:
[----:B---3--:R-:W3:Y:S04]  /*0500*/  LDG.E.64 R16, desc[UR6][R4.64] ;  /* 0x0000000604107981 */ /* 0x008ee8000c1e1b00 */
[----:B---3--:R-:W3:Y:S04]  /*0510*/  LDG.E.64 R20, desc[UR6][R16.64] ;  /* 0x0000000610147981 */ /* 0x008ee8000c1e1b00 */
[----:B0-----:R-:W4:Y:S04]  /*0520*/  LDG.E.64 R14, desc[UR6][R16.64+0x10] ;  /* 0x00001006100e7981 */ /* 0x001f28000c1e1b00 */
[----:B------:R-:W5:Y:S01]  /*0530*/  LDG.E.64 R18, desc[UR6][R16.64+0x8] ;  /* 0x0000080610127981 */ /* 0x000f62000c1e1b00 */
[----:B------:R-:W-:Y:S04]  /*0540*/  BSSY.RECONVERGENT B0, `(.L_x_95) ;  /* 0x0000026000007945 */ /* 0x000fe80003800200 */
[----:B------:R-:W-:Y:S01]  /*0550*/  BSSY.RELIABLE B1, `(.L_x_96) ;  /* 0x000001f000017945 */ /* 0x000fe20003800100 */
[----:B---3--:R-:W-:-:S02]  /*0560*/  SHF.R.U32.HI R22, RZ, 0x2, R21 ;  /* 0x00000002ff167819 */ /* 0x008fc40000011615 */
[----:B------:R-:W-:Y:S02]  /*0570*/  IADD3 R20, PT, PT, R20, 0x587c5, RZ ;  /* 0x000587c514147810 */ /* 0x000fe40007ffe0ff */
[----:B------:R-:W-:Y:S01]  /*0580*/  LOP3.LUT R22, R22, R21, RZ, 0x3c, !PT ;  /* 0x0000001516167212 */ /* 0x000fe200078e3cff */
[----:B----4-:R-:W-:Y:S02]  /*0590*/  IMAD.SHL.U32 R13, R15, 0x10, RZ ;  /* 0x000000100f0d7824 */ /* 0x010fe400078e00ff */
[----:B------:R-:W-:Y:S02]  /*05a0*/  IMAD.MOV.U32 R23, RZ, RZ, R14 ;  /* 0x000000ffff177224 */ /* 0x000fe400078e000e */
[----:B------:R-:W-:-:S05]  /*05b0*/  IMAD.SHL.U32 R21, R22, 0x2, RZ ;  /* 0x0000000216157824 */ /* 0x000fca00078e00ff */
[----:B------:R-:W-:Y:S01]  /*05c0*/  LOP3.LUT R24, R22, R21, R13, 0x96, !PT ;  /* 0x0000001516187212 */ /* 0x000fe200078e960d */
[----:B-----5:R-:W-:Y:S02]  /*05d0*/  IMAD.MOV.U32 R22, RZ, RZ, R19 ;  /* 0x000000ffff167224 */ /* 0x020fe400078e0013 */
[----:B------:R-:W-:Y:S01]  /*05e0*/  IMAD.MOV.U32 R21, RZ, RZ, R18 ;  /* 0x000000ffff157224 */ /* 0x000fe200078e0012 */
[-C--:B------:R-:W-:Y:S02]  /*05f0*/  LOP3.LUT R25, R24, R15.reuse, RZ, 0x3c, !PT ;  /* 0x0000000f18197212 */ /* 0x080fe400078e3cff */
[----:B------:R-:W-:Y:S01]  /*0600*/  MOV R24, R15 ;  /* 0x0000000f00187202 */ /* 0x000fe20000000f00 */
[----:B------:R0:W-:Y:S02]  /*0610*/  STG.E.64 desc[UR6][R16.64+0x8], R22 ;  /* 0x0000081610007986 */ /* 0x0001e4000c101b06 */
[----:B------:R-:W-:Y:S02]  /*0620*/  IMAD.IADD R13, R25, 0x1, R20 ;  /* 0x00000001190d7824 */ /* 0x000fe400078e0214 */
[----:B------:R0:W-:Y:S03]  /*0630*/  STG.E.64 desc[UR6][R16.64], R20 ;  /* 0x0000001410007986 */ /* 0x0001e6000c101b06 */
[----:B------:R-:W-:Y:S01]  /*0640*/  LOP3.LUT R19, R13, 0x1, RZ, 0xc0, !PT ;  /* 0x000000010d137812 */ /* 0x000fe200078ec0ff */
[----:B------:R0:W-:Y:S03]  /*0650*/  STG.E.64 desc[UR6][R16.64+0x10], R24 ;  /* 0x0000101810007986 */ /* 0x0001e6000c101b06 */
[----:B------:R-:W-:-:S13]  /*0660*/  ISETP.NE.U32.AND P1, PT, R19, 0x1, PT ;  /* 0x000000011300780c */ /* 0x000fda0003f25070 */
[----:B0-----:R-:W-:Y:S05]  /*0670*/  @!P1 BRA `(.L_x_97) ;  /* 0x0000000000089947 */ /* 0x001fea0003800000 */
[----:B------:R0:W5:Y:S01]  /*0680*/  LDG.E R13, desc[UR6][R6.64+0x4] ;  /* 0x00000406060d7981 */ /* 0x000162000c1e1900 */
[----:B------:R-:W-:Y:S05]  /*0690*/  BRA `(.L_x_98) ;  /* 0x0000000000287947 */ /* 0x000fea0003800000 */
.L_x_97:
[----:B------:R-:W3:Y:S02]  /*06a0*/  LDG.E R13, desc[UR6][R6.64+0x4] ;  /* 0x00000406060d7981 */ /* 0x000ee4000c1e1900 */
[----:B---3--:R-:W-:-:S05]  /*06b0*/  IMAD.IADD R14, R8, 0x1, R13 ;  /* 0x00000001080e7824 */ /* 0x008fca00078e020d */
[----:B------:R-:W-:-:S13]  /*06c0*/  ISETP.GT.AND P1, PT, R14, UR9, PT ;  /* 0x000000090e007c0c */ /* 0x000fda000bf24270 */
[----:B------:R-:W-:Y:S05]  /*06d0*/  @P1 BREAK.RELIABLE B1 ;  /* 0x0000000000011942 */ /* 0x000fea0003800100 */
[----:B------:R-:W-:Y:S05]  /*06e0*/  @!P1 BRA `(.L_x_98) ;  /* 0x0000000000149947 */ /* 0x000fea0003800000 */
[----:B------:R-:W3:Y:S02]  /*06f0*/  LDG.E.64 R14, desc[UR6][R2.64+0x8] ;  /* 0x00000806020e7981 */ /* 0x000ee4000c1e1b00 */
[----:B---3--:R-:W-:-:S05]  /*0700*/  IADD3 R14, P1, PT, R14, R10, RZ ;  /* 0x0000000a0e0e7210 */ /* 0x008fca0007f3e0ff */
[----:B------:R-:W-:-:S05]  /*0710*/  IMAD.X R15, R15, 0x1, R11, P1 ;  /* 0x000000010f0f7824 */ /* 0x000fca00008e060b */
[----:B------:R0:W-:Y:S01]  /*0720*/  STG.E desc[UR6][R14.64+0x4], RZ ;  /* 0x000004ff0e007986 */ /* 0x0001e2000c101906 */
[----:B------:R-:W-:Y:S05]  /*0730*/  BRA `(.L_x_99) ;  /* 0x0000000000187947 */ /* 0x000fea0003800000 */
.L_x_98:
[----:B------:R-:W-:Y:S05]  /*0740*/  BSYNC.RELIABLE B1 ;  /* 0x0000000000017941 */ /* 0x000fea0003800100 */
.L_x_96:
[----:B------:R-:W3:Y:S01]  /*0750*/  LDG.E.64 R14, desc[UR6][R2.64+0x8] ;  /* 0x00000806020e7981 */ /* 0x000ee2000c1e1b00 */
[----:B-----5:R-:W-:Y:S01]  /*0760*/  IMAD R8, R19, R13, R8 ;  /* 0x0000000d13087224 */ /* 0x020fe200078e0208 */
[----:B---3--:R-:W-:-:S04]  /*0770*/  IADD3 R14, P1, PT, R14, R10, RZ ;  /* 0x0000000a0e0e7210 */ /* 0x008fc80007f3e0ff */
[----:B------:R-:W-:-:S05]  /*0780*/  IADD3.X R15, PT, PT, R15, R11, RZ, P1, !PT ;  /* 0x0000000b0f0f7210 */ /* 0x000fca0000ffe4ff */
[----:B------:R3:W-:Y:S04]  /*0790*/  STG.E desc[UR6][R14.64+0x4], R19 ;  /* 0x000004130e007986 */ /* 0x0007e8000c101906 */
.L_x_99:
[----:B------:R-:W-:Y:S05]  /*07a0*/  BSYNC.RECONVERGENT B0 ;  /* 0x0000000000007941 */ /* 0x000fea0003800200 */
.L_x_95:
[----:B------:R-:W4:Y:S04]  /*07b0*/  LDG.E.64 R16, desc[UR6][R4.64] ;  /* 0x0000000604107981 */ /* 0x000f28000c1e1b00 */
[----:B----4-:R-:W4:Y:S04]  /*07c0*/  LDG.E.64 R20, desc[UR6][R16.64] ;  /* 0x0000000610147981 */ /* 0x010f28000c1e1b00 */
[----:B0--3--:R-:W3:Y:S04]  /*07d0*/  LDG.E.64 R14, desc[UR6][R16.64+0x10] ;  /* 0x00001006100e7981 */ /* 0x009ee8000c1e1b00 */
[----:B------:R-:W5:Y:S01]  /*07e0*/  LDG.E.64 R18, desc[UR6][R16.64+0x8] ;  /* 0x0000080610127981 */ /* 0x000f62000c1e1b00 */
[----:B------:R-:W-:Y:S04]  /*07f0*/  BSSY.RECONVERGENT B0, `(.L_x_100) ;  /* 0x0000026000007945 */ /* 0x000fe80003800200 */
[----:B------:R-:W-:Y:S01]  /*0800*/  BSSY.RELIABLE B1, `(.L_x_101) ;  /* 0x000001f000017945 */ /* 0x000fe20003800100 */
[----:B----4-:R-:W-:Y:S01]  /*0810*/  SHF.R.U32.HI R22, RZ, 0x2, R21 ;  /* 0x00000002ff167819 */ /* 0x010fe20000011615 */
[----:B------:R-:W-:-:S03]  /*0820*/  VIADD R20, R20, 0x587c5 ;  /* 0x000587c514147836 */ /* 0x000fc60000000000 */
[----:B------:R-:W-:Y:S01]  /*0830*/  LOP3.LUT R22, R22, R21, RZ, 0x3c, !PT ;  /* 0x0000001516167212 */ /* 0x000fe200078e3cff */
[----:B---3--:R-:W-:Y:S01]  /*0840*/  IMAD.SHL.U32 R13, R15, 0x10, RZ ;  /* 0x000000100f0d7824 */ /* 0x008fe200078e00ff */
[----:B------:R-:W-:-:S03]  /*0850*/  MOV R23, R14 ;  /* 0x0000000e00177202 */ /* 0x000fc60000000f00 */
[----:B------:R-:W-:-:S05]  /*0860*/  IMAD.SHL.U32 R21, R22, 0x2, RZ ;  /* 0x0000000216157824 */ /* 0x000fca00078e00ff */
[----:B------:R-:W-:Y:S01]  /*0870*/  LOP3.LUT R24, R22, R21, R13, 0x96, !PT ;  /* 0x0000001516187212 */ /* 0x000fe200078e960d */
[----:B-----5:R-:W-:Y:S02]  /*0880*/  IMAD.MOV.U32 R22, RZ, RZ, R19 ;  /* 0x000000ffff167224 */ /* 0x020fe400078e0013 */
[----:B------:R-:W-:Y:S01]  /*0890*/  IMAD.MOV.U32 R21, RZ, RZ, R18 ;  /* 0x000000ffff157224 */ /* 0x000fe200078e0012 */
[----:B------:R-:W-:Y:S01]  /*08a0*/  LOP3.LUT R25, R24, R15, RZ, 0x3c, !PT ;  /* 0x0000000f18197212 */ /* 0x000fe200078e3cff */
[----:B------:R-:W-:Y:S01]  /*08b0*/  IMAD.MOV.U32 R24, RZ, RZ, R15 ;  /* 0x000000ffff187224 */ /* 0x000fe200078e000f */
[----:B------:R0:W-:Y:S02]  /*08c0*/  STG.E.64 desc[UR6][R16.64+0x8], R22 ;  /* 0x0000081610007986 */ /* 0x0001e4000c101b06 */
[----:B------:R-:W-:Y:S02]  /*08d0*/  IADD3 R13, PT, PT, R25, R20, RZ ;  /* 0x00000014190d7210 */ /* 0x000fe40007ffe0ff */
[----:B------:R0:W-:Y:S02]  /*08e0*/  STG.E.64 desc[UR6][R16.64], R20 ;  /* 0x0000001410007986 */ /* 0x0001e4000c101b06 */
[----:B------:R-:W-:-:S02]  /*08f0*/  LOP3.LUT R19, R13, 0x1, RZ, 0xc0, !PT ;  /* 0x000000010d137812 */ /* 0x000fc400078ec0ff */
[----:B------:R0:W-:Y:S02]  /*0900*/  STG.E.64 desc[UR6][R16.64+0x10], R24 ;  /* 0x0000101810007986 */ /* 0x0001e4000c101b06 */
[----:B------:R-:W-:-:S13]  /*0910*/  ISETP.NE.U32.AND P1, PT, R19, 0x1, PT ;  /* 0x000000011300780c */ /* 0x000fda0003f25070 */
[----:B0-----:R-:W-:Y:S05]  /*0920*/  @!P1 BRA `(.L_x_102) ;  /* 0x0000000000089947 */ /* 0x001fea0003800000 */
[----:B------:R0:W5:Y:S01]  /*0930*/  LDG.E R13, desc[UR6][R6.64+0x8] ;  /* 0x00000806060d7981 */ /* 0x000162000c1e1900 */
[----:B------:R-:W-:Y:S05]  /*0940*/  BRA `(.L_x_103) ;  /* 0x0000000000287947 */ /* 0x000fea0003800000 */
.L_x_102:
        /* <DEDUP_REMOVED lines=10> */
.L_x_103:
[----:B------:R-:W-:Y:S05]  /*09f0*/  BSYNC.RELIABLE B1 ;  /* 0x0000000000017941 */ /* 0x000fea0003800100 */
.L_x_101:
[----:B------:R-:W3:Y:S01]  /*0a00*/  LDG.E.64 R14, desc[UR6][R2.64+0x8] ;  /* 0x00000806020e7981 */ /* 0x000ee2000c1e1b00 */
[----:B-----5:R-:W-:Y:S01]  /*0a10*/  IMAD R8, R19, R13, R8 ;  /* 0x0000000d13087224 */ /* 0x020fe200078e0208 */
[----:B---3--:R-:W-:-:S05]  /*0a20*/  IADD3 R14, P1, PT, R14, R10, RZ ;  /* 0x0000000a0e0e7210 */ /* 0x008fca0007f3e0ff */
[----:B------:R-:W-:-:S05]  /*0a30*/  IMAD.X R15, R15, 0x1, R11, P1 ;  /* 0x000000010f0f7824 */ /* 0x000fca00008e060b */
[----:B------:R3:W-:Y:S03]  /*0a40*/  STG.E desc[UR6][R14.64+0x8], R19 ;  /* 0x000008130e007986 */ /* 0x0007e6000c101906 */
.L_x_104:
[----:B------:R-:W-:Y:S05]  /*0a50*/  BSYNC.RECONVERGENT B0 ;  /* 0x0000000000007941 */ /* 0x000fea0003800200 */
.L_x_100:
        /* <DEDUP_REMOVED lines=9> */
[----:B---3--:R-:W-:Y:S01]  /*0af0*/  IMAD.MOV.U32 R23, RZ, RZ, R14 ;  /* 0x000000ffff177224 */ /* 0x008fe200078e000e */
[----:B------:R-:W-:-:S03]  /*0b00*/  SHF.L.U32 R13, R15, 0x4, RZ ;  /* 0x000000040f0d7819 */ /* 0x000fc600000006ff */
[----:B------:R-:W-:-:S05]  /*0b10*/  IMAD.SHL.U32 R21, R22, 0x2, RZ ;  /* 0x0000000216157824 */ /* 0x000fca00078e00ff */
[----:B------:R-:W-:Y:S01]  /*0b20*/  LOP3.LUT R24, R22, R21, R13, 0x96, !PT ;  /* 0x0000001516187212 */ /* 0x000fe200078e960d */
[----:B-----5:R-:W-:Y:S01]  /*0b30*/  IMAD.MOV.U32 R21, RZ, RZ, R18 ;  /* 0x000000ffff157224 */ /* 0x020fe200078e0012 */
[----:B------:R-:W-:Y:S01]  /*0b40*/  MOV R22, R19 ;  /* 0x0000001300167202 */ /* 0x000fe20000000f00 */
[----:B------:R-:W-:Y:S01]  /*0b50*/  IMAD.MOV.U32 R18, RZ, RZ, R15 ;  /* 0x000000ffff127224 */ /* 0x000fe200078e000f */
[----:B------:R-:W-:Y:S02]  /*0b60*/  LOP3.LUT R19, R24, R15, RZ, 0x3c, !PT ;  /* 0x0000000f18137212 */ /* 0x000fe400078e3cff */
[----:B------:R0:W-:Y:S03]  /*0b70*/  STG.E.64 desc[UR6][R16.64], R20 ;  /* 0x0000001410007986 */ /* 0x0001e6000c101b06 */
[----:B------:R-:W-:Y:S01]  /*0b80*/  IMAD.IADD R13, R19, 0x1, R20 ;  /* 0x00000001130d7824 */ /* 0x000fe200078e0214 */
[----:B------:R0:W-:Y:S04]  /*0b90*/  STG.E.64 desc[UR6][R16.64+0x8], R22 ;  /* 0x0000081610007986 */ /* 0x0001e8000c101b06 */
[----:B------:R0:W-:Y:S01]  /*0ba0*/  STG.E.64 desc[UR6][R16.64+0x10], R18 ;  /* 0x0000101210007986 */ /* 0x0001e2000c101b06 */
[----:B------:R-:W-:-:S04]  /*0bb0*/  LOP3.LUT R15, R13, 0x1, RZ, 0xc0, !PT ;  /* 0x000000010d0f7812 */ /* 0x000fc800078ec0ff */
[----:B------:R-:W-:-:S13]  /*0bc0*/  ISETP.NE.U32.AND P1, PT, R15, 0x1, PT ;  /* 0x000000010f00780c */ /* 0x000fda0003f25070 */
[----:B0-----:R-:W-:Y:S05]  /*0bd0*/  @!P1 BRA `(.L_x_107) ;  /* 0x0000000000089947 */ /* 0x001fea0003800000 */
[----:B------:R0:W5:Y:S01]  /*0be0*/  LDG.E R13, desc[UR6][R6.64+0xc] ;  /* 0x00000c06060d7981 */ /* 0x000162000c1e1900 */
[----:B------:R-:W-:Y:S05]  /*0bf0*/  BRA `(.L_x_108) ;  /* 0x0000000000287947 */ /* 0x000fea0003800000 */
.L_x_107:
[----:B------:R-:W3:Y:S02]  /*0c00*/  LDG.E R13, desc[UR6][R6.64+0xc] ;  /* 0x00000c06060d7981 */ /* 0x000ee4000c1e1900 */
[----:B---3--:R-:W-:-:S04]  /*0c10*/  IADD3 R14, PT, PT, R8, R13, RZ ;  /* 0x0000000d080e7210 */ /* 0x008fc80007ffe0ff */
[----:B------:R-:W-:-:S13]  /*0c20*/  ISETP.GT.AND P1, PT, R14, UR9, PT ;  /* 0x000000090e007c0c */ /* 0x000fda000bf24270 */
[----:B------:R-:W-:Y:S05]  /*0c30*/  @P1 BREAK.RELIABLE B1 ;  /* 0x0000000000011942 */ /* 0x000fea0003800100 */
[----:B------:R-:W-:Y:S05]  /*0c40*/  @!P1 BRA `(.L_x_108) ;  /* 0x0000000000149947 */ /* 0x000fea0003800000 */
[----:B-1----:R-:W3:Y:S02]  /*0c50*/  LDG.E.64 R6, desc[UR6][R2.64+0x8] ;  /* 0x0000080602067981 */ /* 0x002ee4000c1e1b00 */
[----:B---3--:R-:W-:-:S05]  /*0c60*/  IADD3 R6, P1, PT, R6, R10, RZ ;  /* 0x0000000a06067210 */ /* 0x008fca0007f3e0ff */
[----:B------:R-:W-:-:S05]  /*0c70*/  IMAD.X R7, R7, 0x1, R11, P1 ;  /* 0x0000000107077824 */ /* 0x000fca00008e060b */
[----:B------:R1:W-:Y:S01]  /*0c80*/  STG.E desc[UR6][R6.64+0xc], RZ ;  /* 0x00000cff06007986 */ /* 0x0003e2000c101906 */
[----:B------:R-:W-:Y:S05]  /*0c90*/  BRA `(.L_x_109) ;  /* 0x0000000000187947 */ /* 0x000fea0003800000 */
.L_x_108:
[----:B------:R-:W-:Y:S05]  /*0ca0*/  BSYNC.RELIABLE B1 ;  /* 0x0000000000017941 */ /* 0x000fea0003800100 */
.L_x_106:
[----:B01----:R-:W3:Y:S01]  /*0cb0*/  LDG.E.64 R6, desc[UR6][R2.64+0x8] ;  /* 0x0000080602067981 */ /* 0x003ee2000c1e1b00 */
[----:B-----5:R-:W-:Y:S01]  /*0cc0*/  IMAD R8, R15, R13, R8 ;  /* 0x0000000d0f087224 */ /* 0x020fe200078e0208 */
[----:B---3--:R-:W-:-:S05]  /*0cd0*/  IADD3 R6, P1, PT, R6, R10, RZ ;  /* 0x0000000a06067210 */ /* 0x008fca0007f3e0ff */
[----:B------:R-:W-:-:S05]  /*0ce0*/  IMAD.X R7, R7, 0x1, R11, P1 ;  /* 0x0000000107077824 */ /* 0x000fca00008e060b */
[----:B------:R0:W-:Y:S03]  /*0cf0*/  STG.E desc[UR6][R6.64+0xc], R15 ;  /* 0x00000c0f06007986 */ /* 0x0001e6000c101906 */
.L_x_109:
[----:B------:R-:W-:Y:S05]  /*0d00*/  BSYNC.RECONVERGENT B0 ;  /* 0x0000000000007941 */ /* 0x000fea0003800200 */
.L_x_105:
[----:B------:R-:W-:-:S05]  /*0d10*/  IADD3 R10, P1, PT, R10, 0x10, RZ ;  /* 0x000000100a0a7810 */ /* 0x000fca0007f3e0ff */
[----:B------:R-:W-:Y:S01]  /*0d20*/  IMAD.X R11, RZ, RZ, R11, P1 ;  /* 0x000000ffff0b7224 */ /* 0x000fe200008e060b */
[----:B------:R-:W-:Y:S07]  /*0d30*/  @P0 BRA `(.L_x_110) ;  /* 0xfffffff4002c0947 */ /* 0x000fee000383ffff */
[----:B01----:R-:W-:-:S07]  /*0d40*/  MOV R6, UR5 ;  /* 0x0000000500067c02 */ /* 0x003fce0008000f00 */
.L_x_89:
[----:B------:R-:W-:-:S09]  /*0d50*/  UISETP.NE.AND UP0, UPT, UR4, URZ, UPT ;  /* 0x000000ff0400728c */ /* 0x000fd2000bf05270 */
[----:B------:R-:W-:Y:S05]  /*0d60*/  BRA.U !UP0, `(.L_x_111) ;  /* 0x0000000908087547 */ /* 0x000fea000b800000 */
[----:B------:R-:W3:Y:S04]  /*0d70*/  LDG.E.64 R10, desc[UR6][R4.64] ;  /* 0x00000006040a7981 */ /* 0x000ee8000c1e1b00 */
[----:B---3--:R-:W3:Y:S04]  /*0d80*/  LDG.E.64 R16, desc[UR6][R10.64] ;  /* 0x000000060a107981 */ /* 0x008ee8000c1e1b00 */
[----:B------:R-:W4:Y:S04]  /*0d90*/  LDG.E.64 R12, desc[UR6][R10.64+0x10] ;  /* 0x000010060a0c7981 */ /* 0x000f28000c1e1b00 */
[----:B------:R-:W5:Y:S01]  /*0da0*/  LDG.E.64 R14, desc[UR6][R10.64+0x8] ;  /* 0x000008060a0e7981 */ /* 0x000f62000c1e1b00 */
[----:B------:R-:W-:Y:S04]  /*0db0*/  BSSY.RECONVERGENT B0, `(.L_x_112) ;  /* 0x0000029000007945 */ /* 0x000fe80003800200 */
[----:B------:R-:W-:Y:S01]  /*0dc0*/  BSSY.RELIABLE B1, `(.L_x_113) ;  /* 0x0000023000017945 */ /* 0x000fe20003800100 */
[----:B---3--:R-:W-:Y:S01]  /*0dd0*/  SHF.R.U32.HI R18, RZ, 0x2, R17 ;  /* 0x00000002ff127819 */ /* 0x008fe20000011611 */
[----:B------:R-:W-:-:S03]  /*0de0*/  VIADD R16, R16, 0x587c5 ;  /* 0x000587c510107836 */ /* 0x000fc60000000000 */
[----:B------:R-:W-:Y:S01]  /*0df0*/  LOP3.LUT R18, R18, R17, RZ, 0x3c, !PT ;  /* 0x0000001112127212 */ /* 0x000fe200078e3cff */
[----:B----4-:R-:W-:Y:S01]  /*0e00*/  IMAD.SHL.U32 R7, R13, 0x10, RZ ;  /* 0x000000100d077824 */ /* 0x010fe200078e00ff */
[----:B------:R-:W-:Y:S01]  /*0e10*/  MOV R21, R12 ;  /* 0x0000000c00157202 */ /* 0x000fe20000000f00 */
[----:B-----5:R-:W-:Y:S02]  /*0e20*/  IMAD.MOV.U32 R20, RZ, RZ, R15 ;  /* 0x000000ffff147224 */ /* 0x020fe400078e000f */
[----:B------:R-:W-:-:S03]  /*0e30*/  IMAD.SHL.U32 R17, R18, 0x2, RZ ;  /* 0x0000000212117824 */ /* 0x000fc600078e00ff */
[----:B------:R3:W-:Y:S02]  /*0e40*/  STG.E.64 desc[UR6][R10.64+0x8], R20 ;  /* 0x000008140a007986 */ /* 0x0007e4000c101b06 */
[----:B------:R-:W-:Y:S01]  /*0e50*/  LOP3.LUT R18, R18, R17, R7, 0x96, !PT ;  /* 0x0000001112127212 */ /* 0x000fe200078e9607 */
[----:B------:R-:W-:-:S03]  /*0e60*/  IMAD.MOV.U32 R17, RZ, RZ, R14 ;  /* 0x000000ffff117224 */ /* 0x000fc600078e000e */
[----:B------:R-:W-:Y:S01]  /*0e70*/  LOP3.LUT R19, R18, R13, RZ, 0x3c, !PT ;  /* 0x0000000d12137212 */ /* 0x000fe200078e3cff */
[----:B------:R-:W-:Y:S01]  /*0e80*/  IMAD.MOV.U32 R18, RZ, RZ, R13 ;  /* 0x000000ffff127224 */ /* 0x000fe200078e000d */
[----:B------:R3:W-:Y:S02]  /*0e90*/  STG.E.64 desc[UR6][R10.64], R16 ;  /* 0x000000100a007986 */ /* 0x0007e4000c101b06 */
[----:B------:R-:W-:Y:S02]  /*0ea0*/  IADD3 R7, PT, PT, R19, R16, RZ ;  /* 0x0000001013077210 */ /* 0x000fe40007ffe0ff */
[----:B------:R3:W-:Y:S02]  /*0eb0*/  STG.E.64 desc[UR6][R10.64+0x10], R18 ;  /* 0x000010120a007986 */ /* 0x0007e4000c101b06 */
[----:B------:R-:W-:-:S04]  /*0ec0*/  LOP3.LUT R15, R7, 0x1, RZ, 0xc0, !PT ;  /* 0x00000001070f7812 */ /* 0x000fc800078ec0ff */
[----:B------:R-:W-:-:S13]  /*0ed0*/  ISETP.NE.U32.AND P0, PT, R15, 0x1, PT ;  /* 0x000000010f00780c */ /* 0x000fda0003f05070 */
[----:B---3--:R-:W-:Y:S05]  /*0ee0*/  @!P0 BRA `(.L_x_114) ;  /* 0x0000000000108947 */ /* 0x008fea0003800000 */
[----:B------:R-:W3:Y:S02]  /*0ef0*/  LDC.64 R10, c[0x0][0x388] ;  /* 0x0000e200ff0a7b82 */ /* 0x000ee40000000a00 */
[----:B---3--:R-:W-:-:S05]  /*0f00*/  IMAD.WIDE.U32 R10, R6, 0x4, R10 ;  /* 0x00000004060a7825 */ /* 0x008fca00078e000a */
[----:B------:R3:W5:Y:S01]  /*0f10*/  LDG.E R7, desc[UR6][R10.64] ;  /* 0x000000060a077981 */ /* 0x000762000c1e1900 */
[----:B------:R-:W-:Y:S05]  /*0f20*/  BRA `(.L_x_115) ;  /* 0x0000000000307947 */ /* 0x000fea0003800000 */
.L_x_114:
[----:B------:R-:W3:Y:S01]  /*0f30*/  LDC.64 R10, c[0x0][0x388] ;  /* 0x0000e200ff0a7b82 */ /* 0x000ee20000000a00 */
[----:B------:R-:W4:Y:S01]  /*0f40*/  LDCU UR12, c[0x0][0x394] ;  /* 0x00007280ff0c77ac */ /* 0x000f220008000800 */
[----:B---3--:R-:W-:-:S05]  /*0f50*/  IMAD.WIDE.U32 R10, R6, 0x4, R10 ;  /* 0x00000004060a7825 */ /* 0x008fca00078e000a */
[----:B------:R-:W3:Y:S02]  /*0f60*/  LDG.E R7, desc[UR6][R10.64] ;  /* 0x000000060a077981 */ /* 0x000ee4000c1e1900 */
[----:B---3--:R-:W-:-:S05]  /*0f70*/  IMAD.IADD R12, R7, 0x1, R8 ;  /* 0x00000001070c7824 */ /* 0x008fca00078e0208 */
[----:B----4-:R-:W-:-:S13]  /*0f80*/  ISETP.GT.AND P0, PT, R12, UR12, PT ;  /* 0x0000000c0c007c0c */ /* 0x010fda000bf04270 */
[----:B------:R-:W-:Y:S05]  /*0f90*/  @P0 BREAK.RELIABLE B1 ;  /* 0x0000000000010942 */ /* 0x000fea0003800100 */
[----:B------:R-:W-:Y:S05]  /*0fa0*/  @!P0 BRA `(.L_x_115) ;  /* 0x0000000000108947 */ /* 0x000fea0003800000 */
[----:B------:R-:W3:Y:S02]  /*0fb0*/  LDG.E.64 R12, desc[UR6][R2.64+0x8] ;  /* 0x00000806020c7981 */ /* 0x000ee4000c1e1b00 */
[----:B---3--:R-:W-:-:S05]  /*0fc0*/  IMAD.WIDE.U32 R12, R6, 0x4, R12 ;  /* 0x00000004060c7825 */ /* 0x008fca00078e000c */
[----:B------:R3:W-:Y:S01]  /*0fd0*/  STG.E desc[UR6][R12.64], RZ ;  /* 0x000000ff0c007986 */ /* 0x0007e2000c101906 */
[----:B------:R-:W-:Y:S05]  /*0fe0*/  BRA `(.L_x_116) ;  /* 0x0000000000147947 */ /* 0x000fea0003800000 */
.L_x_115:
[----:B01----:R-:W-:Y:S05]  /*0ff0*/  BSYNC.RELIABLE B1 ;  /* 0x0000000000017941 */ /* 0x003fea0003800100 */
.L_x_113:
[----:B------:R-:W4:Y:S01]  /*1000*/  LDG.E.64 R12, desc[UR6][R2.64+0x8] ;  /* 0x00000806020c7981 */ /* 0x000f22000c1e1b00 */
[----:B-----5:R-:W-:Y:S02]  /*1010*/  IMAD R8, R15, R7, R8 ;  /* 0x000000070f087224 */ /* 0x020fe400078e0208 */
[----:B----4-:R-:W-:-:S05]  /*1020*/  IMAD.WIDE.U32 R12, R6, 0x4, R12 ;  /* 0x00000004060c7825 */ /* 0x010fca00078e000c */
[----:B------:R4:W-:Y:S02]  /*1030*/  STG.E desc[UR6][R12.64], R15 ;  /* 0x0000000f0c007986 */ /* 0x0009e4000c101906 */
.L_x_116:
[----:B01----:R-:W-:Y:S05]  /*1040*/  BSYNC.RECONVERGENT B0 ;  /* 0x0000000000007941 */ /* 0x003fea0003800200 */
.L_x_112:
[----:B------:R-:W-:Y:S01]  /*1050*/  UISETP.NE.AND UP0, UPT, UR4, 0x1, UPT ;  /* 0x000000010400788c */ /* 0x000fe2000bf05270 */
[----:B------:R-:W-:Y:S08]  /*1060*/  BSSY.RECONVERGENT B0, `(.L_x_111) ;  /* 0x0000052000007945 */ /* 0x000ff00003800200 */
[----:B------:R-:W-:Y:S05]  /*1070*/  BRA.U !UP0, `(.L_x_117) ;  /* 0x0000000508407547 */ /* 0x000fea000b800000 */
[----:B---34-:R-:W3:Y:S04]  /*1080*/  LDG.E.64 R12, desc[UR6][R4.64] ;  /* 0x00000006040c7981 */ /* 0x018ee8000c1e1b00 */
[----:B---3--:R-:W3:Y:S04]  /*1090*/  LDG.E.64 R18, desc[UR6][R12.64] ;  /* 0x000000060c127981 */ /* 0x008ee8000c1e1b00 */
[----:B------:R-:W4:Y:S04]  /*10a0*/  LDG.E.64 R14, desc[UR6][R12.64+0x10] ;  /* 0x000010060c0e7981 */ /* 0x000f28000c1e1b00 */
        /* <DEDUP_REMOVED lines=8> */
[----:B------:R-:W-:Y:S02]  /*1130*/  IMAD.SHL.U32 R19, R20, 0x2, RZ ;  /* 0x0000000214137824 */ /* 0x000fe400078e00ff */
[----:B-----5:R-:W-:-:S03]  /*1140*/  IMAD.MOV.U32 R22, RZ, RZ, R17 ;  /* 0x000000ffff167224 */ /* 0x020fc600078e0011 */
[----:B------:R-:W-:Y:S01]  /*1150*/  LOP3.LUT R20, R20, R19, R7, 0x96, !PT ;  /* 0x0000001314147212 */ /* 0x000fe200078e9607 */
[----:B------:R-:W-:Y:S01]  /*1160*/  IMAD.MOV.U32 R19, RZ, RZ, R16 ;  /* 0x000000ffff137224 */ /* 0x000fe200078e0010 */
[-C--:B------:R-:W-:Y:S01]  /*1170*/  MOV R16, R15.reuse ;  /* 0x0000000f00107202 */ /* 0x080fe20000000f00 */
[----:B------:R0:W-:Y:S01]  /*1180*/  STG.E.64 desc[UR6][R12.64+0x8], R22 ;  /* 0x000008160c007986 */ /* 0x0001e2000c101b06 */
[----:B------:R-:W-:-:S03]  /*1190*/  LOP3.LUT R17, R20, R15, RZ, 0x3c, !PT ;  /* 0x0000000f14117212 */ /* 0x000fc600078e3cff */
[----:B------:R0:W-:Y:S02]  /*11a0*/  STG.E.64 desc[UR6][R12.64], R18 ;  /* 0x000000120c007986 */ /* 0x0001e4000c101b06 */
[----:B------:R-:W-:Y:S02]  /*11b0*/  IMAD.IADD R7, R17, 0x1, R18 ;  /* 0x0000000111077824 */ /* 0x000fe400078e0212 */
[----:B------:R0:W-:Y:S03]  /*11c0*/  STG.E.64 desc[UR6][R12.64+0x10], R16 ;  /* 0x000010100c007986 */ /* 0x0001e6000c101b06 */
[----:B------:R-:W-:-:S04]  /*11d0*/  LOP3.LUT R15, R7, 0x1, RZ, 0xc0, !PT ;  /* 0x00000001070f7812 */ /* 0x000fc800078ec0ff */
[----:B------:R-:W-:-:S13]  /*11e0*/  ISETP.NE.U32.AND P0, PT, R15, 0x1, PT ;  /* 0x000000010f00780c */ /* 0x000fda0003f05070 */
[----:B0-----:R-:W-:Y:S05]  /*11f0*/  @!P0 BRA `(.L_x_120) ;  /* 0x0000000000088947 */ /* 0x001fea0003800000 */
[----:B------:R0:W5:Y:S01]  /*1200*/  LDG.E R7, desc[UR6][R10.64+0x4] ;  /* 0x000004060a077981 */ /* 0x000162000c1e1900 */
[----:B------:R-:W-:Y:S05]  /*1210*/  BRA `(.L_x_121) ;  /* 0x0000000000287947 */ /* 0x000fea0003800000 */
.L_x_120:
[----:B------:R-:W3:Y:S01]  /*1220*/  LDG.E R7, desc[UR6][R10.64+0x4] ;  /* 0x000004060a077981 */ /* 0x000ee2000c1e1900 */
[----:B------:R-:W0:Y:S01]  /*1230*/  LDCU UR12, c[0x0][0x394] ;  /* 0x00007280ff0c77ac */ /* 0x000e220008000800 */
[----:B---3--:R-:W-:-:S05]  /*1240*/  IMAD.IADD R12, R7, 0x1, R8 ;  /* 0x00000001070c7824 */ /* 0x008fca00078e0208 */
[----:B0-----:R-:W-:-:S13]  /*1250*/  ISETP.GT.AND P0, PT, R12, UR12, PT ;  /* 0x0000000c0c007c0c */ /* 0x001fda000bf04270 */
[----:B------:R-:W-:Y:S05]  /*1260*/  @P0 BREAK.RELIABLE B2 ;  /* 0x0000000000020942 */ /* 0x000fea0003800100 */
[----:B------:R-:W-:Y:S05]  /*1270*/  @!P0 BRA `(.L_x_121) ;  /* 0x0000000000108947 */ /* 0x000fea0003800000 */
[----:B------:R-:W3:Y:S02]  /*1280*/  LDG.E.64 R12, desc[UR6][R2.64+0x8] ;  /* 0x00000806020c7981 */ /* 0x000ee4000c1e1b00 */
[----:B---3--:R-:W-:-:S05]  /*1290*/  IMAD.WIDE.U32 R12, R6, 0x4, R12 ;  /* 0x00000004060c7825 */ /* 0x008fca00078e000c */
[----:B------:R0:W-:Y:S01]  /*12a0*/  STG.E desc[UR6][R12.64+0x4], RZ ;  /* 0x000004ff0c007986 */ /* 0x0001e2000c101906 */
[----:B------:R-:W-:Y:S05]  /*12b0*/  BRA `(.L_x_122) ;  /* 0x0000000000147947 */ /* 0x000fea0003800000 */
.L_x_121:
[----:B------:R-:W-:Y:S05]  /*12c0*/  BSYNC.RELIABLE B2 ;  /* 0x0000000000027941 */ /* 0x000fea0003800100 */
.L_x_119:
[----:B------:R-:W3:Y:S01]  /*12d0*/  LDG.E.64 R12, desc[UR6][R2.64+0x8] ;  /* 0x00000806020c7981 */ /* 0x000ee2000c1e1b00 */
[----:B-----5:R-:W-:Y:S02]  /*12e0*/  IMAD R8, R15, R7, R8 ;  /* 0x000000070f087224 */ /* 0x020fe400078e0208 */
[----:B---3--:R-:W-:-:S05]  /*12f0*/  IMAD.WIDE.U32 R12, R6, 0x4, R12 ;  /* 0x00000004060c7825 */ /* 0x008fca00078e000c */
[----:B------:R1:W-:Y:S02]  /*1300*/  STG.E desc[UR6][R12.64+0x4], R15 ;  /* 0x0000040f0c007986 */ /* 0x0003e4000c101906 */
.L_x_122:
[----:B------:R-:W-:Y:S05]  /*1310*/  BSYNC.RECONVERGENT B1 ;  /* 0x0000000000017941 */ /* 0x000fea0003800200 */
.L_x_118:
[----:B------:R-:W-:-:S09]  /*1320*/  UISETP.NE.AND UP0, UPT, UR4, 0x2, UPT ;  /* 0x000000020400788c */ /* 0x000fd2000bf05270 */
[----:B------:R-:W-:Y:S05]  /*1330*/  BRA.U !UP0, `(.L_x_117) ;  /* 0x0000000108907547 */ /* 0x000fea000b800000 */
[----:B------:R-:W3:Y:S04]  /*1340*/  LDG.E.64 R4, desc[UR6][R4.64] ;  /* 0x0000000604047981 */ /* 0x000ee8000c1e1b00 */
[----:B---3--:R-:W3:Y:S04]  /*1350*/  LDG.E.64 R16, desc[UR6][R4.64] ;  /* 0x0000000604107981 */ /* 0x008ee8000c1e1b00 */
[----:B01----:R-:W4:Y:S04]  /*1360*/  LDG.E.64 R12, desc[UR6][R4.64+0x10] ;  /* 0x00001006040c7981 */ /* 0x003f28000c1e1b00 */
[----:B------:R-:W5:Y:S01]  /*1370*/  LDG.E.64 R14, desc[UR6][R4.64+0x8] ;  /* 0x00000806040e7981 */ /* 0x000f62000c1e1b00 */
[----:B------:R-:W-:Y:S01]  /*1380*/  BSSY.RELIABLE B1, `(.L_x_123) ;  /* 0x000001c000017945 */ /* 0x000fe20003800100 */
[----:B---3--:R-:W-:Y:S01]  /*1390*/  SHF.R.U32.HI R18, RZ, 0x2, R17 ;  /* 0x00000002ff127819 */ /* 0x008fe20000011611 */
[----:B------:R-:W-:-:S03]  /*13a0*/  VIADD R16, R16, 0x587c5 ;  /* 0x000587c510107836 */ /* 0x000fc60000000000 */
[----:B------:R-:W-:Y:S01]  /*13b0*/  LOP3.LUT R18, R18, R17, RZ, 0x3c, !PT ;  /* 0x0000001112127212 */ /* 0x000fe200078e3cff */
[----:B----4-:R-:W-:Y:S02]  /*13c0*/  IMAD.SHL.U32 R7, R13, 0x10, RZ ;  /* 0x000000100d077824 */ /* 0x010fe400078e00ff */
[----:B------:R-:W-:Y:S01]  /*13d0*/  IMAD.MOV.U32 R21, RZ, RZ, R12 ;  /* 0x000000ffff157224 */ /* 0x000fe200078e000c */
[----:B------:R-:W-:Y:S01]  /*13e0*/  SHF.L.U32 R17, R18, 0x1, RZ ;  /* 0x0000000112117819 */ /* 0x000fe200000006ff */
[----:B-----5:R-:W-:-:S03]  /*13f0*/  IMAD.MOV.U32 R20, RZ, RZ, R15 ;  /* 0x000000ffff147224 */ /* 0x020fc600078e000f */
[----:B------:R-:W-:Y:S02]  /*1400*/  LOP3.LUT R18, R18, R17, R7, 0x96, !PT ;  /* 0x0000001112127212 */ /* 0x000fe400078e9607 */
[----:B------:R-:W-:Y:S01]  /*1410*/  MOV R17, R14 ;  /* 0x0000000e00117202 */ /* 0x000fe20000000f00 */
[----:B------:R-:W-:Y:S01]  /*1420*/  IMAD.MOV.U32 R14, RZ, RZ, R13 ;  /* 0x000000ffff0e7224 */ /* 0x000fe200078e000d */
[----:B------:R-:W-:Y:S01]  /*1430*/  LOP3.LUT R15, R18, R13, RZ, 0x3c, !PT ;  /* 0x0000000d120f7212 */ /* 0x000fe200078e3cff */
[----:B------:R0:W-:Y:S04]  /*1440*/  STG.E.64 desc[UR6][R4.64+0x8], R20 ;  /* 0x0000081404007986 */ /* 0x0001e8000c101b06 */
[----:B------:R0:W-:Y:S01]  /*1450*/  STG.E.64 desc[UR6][R4.64], R16 ;  /* 0x0000001004007986 */ /* 0x0001e2000c101b06 */
[----:B------:R-:W-:-:S03]  /*1460*/  IMAD.IADD R7, R15, 0x1, R16 ;  /* 0x000000010f077824 */ /* 0x000fc600078e0210 */
[----:B------:R0:W-:Y:S02]  /*1470*/  STG.E.64 desc[UR6][R4.64+0x10], R14 ;  /* 0x0000100e04007986 */ /* 0x0001e4000c101b06 */
[----:B------:R-:W-:-:S13]  /*1480*/  LOP3.LUT P0, R13, R7, 0x1, RZ, 0xc0, !PT ;  /* 0x00000001070d7812 */ /* 0x000fda000780c0ff */
[----:B0-----:R-:W-:Y:S05]  /*1490*/  @!P0 BRA `(.L_x_124) ;  /* 0x0000000000288947 */ /* 0x001fea0003800000 */
[----:B------:R-:W3:Y:S01]  /*14a0*/  LDG.E R11, desc[UR6][R10.64+0x8] ;  /* 0x000008060a0b7981 */ /* 0x000ee2000c1e1900 */
[----:B------:R-:W0:Y:S01]  /*14b0*/  LDCU UR12, c[0x0][0x394] ;  /* 0x00007280ff0c77ac */ /* 0x000e220008000800 */
[----:B---3--:R-:W-:-:S05]  /*14c0*/  IMAD.IADD R8, R11, 0x1, R8 ;  /* 0x000000010b087824 */ /* 0x008fca00078e0208 */
[----:B0-----:R-:W-:-:S13]  /*14d0*/  ISETP.GT.AND P0, PT, R8, UR12, PT ;  /* 0x0000000c08007c0c */ /* 0x001fda000bf04270 */
[----:B------:R-:W-:Y:S05]  /*14e0*/  @P0 BREAK.RELIABLE B1 ;  /* 0x0000000000010942 */ /* 0x000fea0003800100 */
[----:B------:R-:W-:Y:S05]  /*14f0*/  @!P0 BRA `(.L_x_124) ;  /* 0x0000000000108947 */ /* 0x000fea0003800000 */
[----:B--2---:R-:W2:Y:S02]  /*1500*/  LDG.E.64 R2, desc[UR6][R2.64+0x8] ;  /* 0x0000080602027981 */ /* 0x004ea4000c1e1b00 */
[----:B--2---:R-:W-:-:S05]  /*1510*/  IMAD.WIDE.U32 R6, R6, 0x4, R2 ;  /* 0x0000000406067825 */ /* 0x004fca00078e0002 */
[----:B------:R0:W-:Y:S01]  /*1520*/  STG.E desc[UR6][R6.64+0x8], RZ ;  /* 0x000008ff06007986 */ /* 0x0001e2000c101906 */
[----:B------:R-:W-:Y:S05]  /*1530*/  BRA `(.L_x_117) ;  /* 0x0000000000107947 */ /* 0x000fea0003800000 */
.L_x_124:
[----:B------:R-:W-:Y:S05]  /*1540*/  BSYNC.RELIABLE B1 ;  /* 0x0000000000017941 */ /* 0x000fea0003800100 */
.L_x_123:
[----:B--2---:R-:W2:Y:S02]  /*1550*/  LDG.E.64 R2, desc[UR6][R2.64+0x8] ;  /* 0x0000080602027981 */ /* 0x004ea4000c1e1b00 */
[----:B--2---:R-:W-:-:S05]  /*1560*/  IMAD.WIDE.U32 R6, R6, 0x4, R2 ;  /* 0x0000000406067825 */ /* 0x004fca00078e0002 */
[----:B------:R0:W-:Y:S02]  /*1570*/  STG.E desc[UR6][R6.64+0x8], R13 ;  /* 0x0000080d06007986 */ /* 0x0001e4000c101906 */
.L_x_117:
[----:B------:R-:W-:Y:S05]  /*1580*/  BSYNC.RECONVERGENT B0 ;  /* 0x0000000000007941 */ /* 0x000fea0003800200 */
.L_x_111:
[----:B------:R-:W-:-:S04]  /*1590*/  IADD3 R9, PT, PT, R0, R9, RZ ;  /* 0x0000000900097210 */ /* 0x000fc80007ffe0ff */
[----:B------:R-:W-:-:S13]  /*15a0*/  ISETP.GE.AND P0, PT, R9, 0x5, PT ;  /* 0x000000050900780c */ /* 0x000fda0003f06270 */
[----:B------:R-:W-:Y:S05]  /*15b0*/  @!P0 BRA `(.L_x_125) ;  /* 0xffffffe800d88947 */ /* 0x000fea000383ffff */
[----:B01----:R-:W-:Y:S05]  /*15c0*/  EXIT ;  /* 0x000000000000794d */ /* 0x003fea0003800000 */
.L_x_88:
[----:B------:R-:W0:Y:S01]  /*15d0*/  I2F.U32.RP R7, R0 ;  /* 0x0000000000077306 */ /* 0x000e220000209000 */
[C---:B------:R-:W-:Y:S01]  /*15e0*/  IMAD.IADD R4, R0.reuse, 0x1, R9 ;  /* 0x0000000100047824 */ /* 0x040fe200078e0209 */
[----:B------:R-:W-:Y:S01]  /*15f0*/  ISETP.NE.U32.AND P2, PT, R0, RZ, PT ;  /* 0x000000ff0000720c */ /* 0x000fe20003f45070 */
[----:B------:R-:W-:Y:S01]  /*1600*/  IMAD.MOV R11, RZ, RZ, -R0 ;  /* 0x000000ffff0b7224 */ /* 0x000fe200078e0a00 */
[----:B------:R-:W-:Y:S02]  /*1610*/  BSSY.RECONVERGENT B0, `(.L_x_126) ;  /* 0x0000023000007945 */ /* 0x000fe40003800200 */
[C---:B------:R-:W-:Y:S02]  /*1620*/  ISETP.GE.AND P0, PT, R4.reuse, 0x5, PT ;  /* 0x000000050400780c */ /* 0x040fe40003f06270 */
[----:B------:R-:W-:Y:S02]  /*1630*/  VIMNMX R5, PT, PT, R4, 0x5, !PT ;  /* 0x0000000504057848 */ /* 0x000fe40007fe0100 */
[----:B------:R-:W-:-:S04]  /*1640*/  SEL R6, RZ, 0x1, P0 ;  /* 0x00000001ff067807 */ /* 0x000fc80000000000 */
[----:B------:R-:W-:Y:S01]  /*1650*/  IADD3 R5, PT, PT, R5, -R4, -R6 ;  /* 0x8000000405057210 */ /* 0x000fe20007ffe806 */
[----:B0-----:R-:W0:Y:S02]  /*1660*/  MUFU.RCP R7, R7 ;  /* 0x0000000700077308 */ /* 0x001e240000001000 */
[----:B0-----:R-:W-:-:S06]  /*1670*/  VIADD R2, R7, 0xffffffe ;  /* 0x0ffffffe07027836 */ /* 0x001fcc0000000000 */
[----:B------:R0:W1:Y:S02]  /*1680*/  F2I.FTZ.U32.TRUNC.NTZ R3, R2 ;  /* 0x0000000200037305 */ /* 0x000064000021f000 */
[----:B0-----:R-:W-:Y:S02]  /*1690*/  HFMA2 R2, -RZ, RZ, 0, 0 ;  /* 0x00000000ff027431 */ /* 0x001fe400000001ff */
[----:B-1----:R-:W-:-:S04]  /*16a0*/  IMAD R11, R11, R3, RZ ;  /* 0x000000030b0b7224 */ /* 0x002fc800078e02ff */
[----:B------:R-:W-:-:S06]  /*16b0*/  IMAD.HI.U32 R8, R3, R11, R2 ;  /* 0x0000000b03087227 */ /* 0x000fcc00078e0002 */
[----:B------:R-:W-:-:S04]  /*16c0*/  IMAD.HI.U32 R3, R8, R5, RZ ;  /* 0x0000000508037227 */ /* 0x000fc800078e00ff */
[----:B------:R-:W-:-:S04]  /*16d0*/  IMAD.MOV R2, RZ, RZ, -R3 ;  /* 0x000000ffff027224 */ /* 0x000fc800078e0a03 */
[----:B------:R-:W-:-:S05]  /*16e0*/  IMAD R5, R0, R2, R5 ;  /* 0x0000000200057224 */ /* 0x000fca00078e0205 */
[----:B------:R-:W-:-:S13]  /*16f0*/  ISETP.GE.U32.AND P0, PT, R5, R0, PT ;  /* 0x000000000500720c */ /* 0x000fda0003f06070 */
[----:B------:R-:W-:Y:S02]  /*1700*/  @P0 IMAD.IADD R5, R5, 0x1, -R0 ;  /* 0x0000000105050824 */ /* 0x000fe400078e0a00 */
[----:B------:R-:W-:-:S03]  /*1710*/  @P0 VIADD R3, R3, 0x1 ;  /* 0x0000000103030836 */ /* 0x000fc60000000000 */
[----:B------:R-:W-:-:S13]  /*1720*/  ISETP.GE.U32.AND P1, PT, R5, R0, PT ;  /* 0x000000000500720c */ /* 0x000fda0003f26070 */
[----:B------:R-:W-:Y:S02]  /*1730*/  @P1 IADD3 R3, PT, PT, R3, 0x1, RZ ;  /* 0x0000000103031810 */ /* 0x000fe40007ffe0ff */
[----:B------:R-:W-:-:S05]  /*1740*/  @!P2 LOP3.LUT R3, RZ, R0, RZ, 0x33, !PT ;  /* 0x00000000ff03a212 */ /* 0x000fca00078e33ff */
[----:B------:R-:W-:-:S05]  /*1750*/  IMAD.IADD R2, R6, 0x1, R3 ;  /* 0x0000000106027824 */ /* 0x000fca00078e0203 */
[C---:B------:R-:W-:Y:S02]  /*1760*/  LOP3.LUT R3, R2.reuse, 0x3, RZ, 0xc0, !PT ;  /* 0x0000000302037812 */ /* 0x040fe400078ec0ff */
[----:B------:R-:W-:Y:S02]  /*1770*/  ISETP.GE.U32.AND P1, PT, R2, 0x3, PT ;  /* 0x000000030200780c */ /* 0x000fe40003f26070 */
[----:B------:R-:W-:-:S13]  /*1780*/  ISETP.NE.AND P0, PT, R3, 0x3, PT ;  /* 0x000000030300780c */ /* 0x000fda0003f05270 */
[----:B------:R-:W-:Y:S05]  /*1790*/  @!P0 BRA `(.L_x_127) ;  /* 0x0000000000288947 */ /* 0x000fea0003800000 */
[----:B------:R-:W0:Y:S01]  /*17a0*/  LDC.64 R4, c[0x0][0x380] ;  /* 0x0000e000ff047b82 */ /* 0x000e220000000a00 */
[----:B------:R-:W-:Y:S02]  /*17b0*/  VIADD R2, R2, 0x1 ;  /* 0x0000000102027836 */ /* 0x000fe40000000000 */
[----:B------:R-:W-:-:S03]  /*17c0*/  IMAD.MOV.U32 R6, RZ, RZ, RZ ;  /* 0x000000ffff067224 */ /* 0x000fc600078e00ff */
[----:B------:R-:W-:-:S07]  /*17d0*/  LOP3.LUT R7, R2, 0x3, RZ, 0xc0, !PT ;  /* 0x0000000302077812 */ /* 0x000fce00078ec0ff */
.L_x_128:
[----:B0-----:R-:W-:Y:S01]  /*17e0*/  IMAD.WIDE R2, R9, 0x10, R4 ;  /* 0x0000001009027825 */ /* 0x001fe200078e0204 */
[----:B------:R-:W-:-:S03]  /*17f0*/  IADD3 R6, PT, PT, R6, 0x1, RZ ;  /* 0x0000000106067810 */ /* 0x000fc60007ffe0ff */
[----:B------:R-:W-:Y:S01]  /*1800*/  IMAD.IADD R9, R0, 0x1, R9 ;  /* 0x0000000100097824 */ /* 0x000fe200078e0209 */
[----:B------:R1:W-:Y:S01]  /*1810*/  STG.E desc[UR6][R2.64], RZ ;  /* 0x000000ff02007986 */ /* 0x0003e2000c101906 */
[----:B------:R-:W-:-:S13]  /*1820*/  ISETP.NE.AND P0, PT, R6, R7, PT ;  /* 0x000000070600720c */ /* 0x000fda0003f05270 */
[----:B-1----:R-:W-:Y:S05]  /*1830*/  @P0 BRA `(.L_x_128) ;  /* 0xfffffffc00e80947 */ /* 0x002fea000383ffff */
.L_x_127:
[----:B------:R-:W-:Y:S05]  /*1840*/  BSYNC.RECONVERGENT B0 ;  /* 0x0000000000007941 */ /* 0x000fea0003800200 */
.L_x_126:
[----:B------:R-:W-:Y:S05]  /*1850*/  @!P1 EXIT ;  /* 0x000000000000994d */ /* 0x000fea0003800000 */
[----:B------:R-:W0:Y:S02]  /*1860*/  LDC.64 R10, c[0x0][0x380] ;  /* 0x0000e000ff0a7b82 */ /* 0x000e240000000a00 */
.L_x_129:
[----:B01----:R-:W-:-:S04]  /*1870*/  IMAD.WIDE R12, R9, 0x10, R10 ;  /* 0x00000010090c7825 */ /* 0x003fc800078e020a */
[C---:B------:R-:W-:Y:S01]  /*1880*/  IMAD R9, R0.reuse, 0x4, R9 ;  /* 0x0000000400097824 */ /* 0x040fe200078e0209 */
[----:B------:R1:W-:Y:S01]  /*1890*/  STG.E desc[UR6][R12.64], RZ ;  /* 0x000000ff0c007986 */ /* 0x0003e2000c101906 */
[----:B------:R-:W-:-:S03]  /*18a0*/  IMAD.WIDE R2, R0, 0x10, R12 ;  /* 0x0000001000027825 */ /* 0x000fc600078e020c */
[----:B------:R-:W-:Y:S02]  /*18b0*/  ISETP.GE.AND P0, PT, R9, 0x5, PT ;  /* 0x000000050900780c */ /* 0x000fe40003f06270 */
[----:B------:R1:W-:Y:S01]  /*18c0*/  STG.E desc[UR6][R2.64], RZ ;  /* 0x000000ff02007986 */ /* 0x0003e2000c101906 */
[----:B------:R-:W-:-:S05]  /*18d0*/  IMAD.WIDE R4, R0, 0x10, R2 ;  /* 0x0000001000047825 */ /* 0x000fca00078e0202 */
[----:B------:R1:W-:Y:S01]  /*18e0*/  STG.E desc[UR6][R4.64], RZ ;  /* 0x000000ff04007986 */ /* 0x0003e2000c101906 */
[----:B------:R-:W-:-:S05]  /*18f0*/  IMAD.WIDE R6, R0, 0x10, R4 ;  /* 0x0000001000067825 */ /* 0x000fca00078e0204 */
[----:B------:R1:W-:Y:S01]  /*1900*/  STG.E desc[UR6][R6.64], RZ ;  /* 0x000000ff06007986 */ /* 0x0003e2000c101906 */
[----:B------:R-:W-:Y:S05]  /*1910*/  @!P0 BRA `(.L_x_129) ;  /* 0xfffffffc00d48947 */ /* 0x000fea000383ffff */
[----:B------:R-:W-:Y:S05]  /*1920*/  EXIT ;  /* 0x000000000000794d */ /* 0x000fea0003800000 */
.L_x_130:
        /* <DEDUP_REMOVED lines=13> */
.L_x_150:


//--------------------- .text._Z10initKerneli     --------------------------
	.section	.text._Z10initKerneli,"ax",@progbits
	.align	128
        .global         _Z10initKerneli
        .type           _Z10initKerneli,@function
        .size           _Z10initKerneli,(.L_x_151 - _Z10initKerneli)
        .other          _Z10initKerneli,@"STO_CUDA_ENTRY STV_DEFAULT"
_Z10initKerneli:
.text._Z10initKerneli:
[----:B------:R-:W0:Y:S01]  /*0000*/  LDC R1, c[0x0][0x37c] ;  /* 0x0000df00ff017b82 */ /* 0x000e220000000800 */
[----:B------:R-:W1:Y:S01]  /*0010*/  S2R R16, SR_TID.X ;  /* 0x0000000000107919 */ /* 0x000e620000002100 */
[----:B------:R-:W2:Y:S06]  /*0020*/  LDCU UR40, c[0x0][0x360] ;  /* 0x00006c00ff2877ac */ /* 0x000eac0008000800 */
[----:B------:R-:W1:Y:S08]  /*0030*/  S2UR UR4, SR_CTAID.X ;  /* 0x00000000000479c3 */ /* 0x000e700000002500 */
[----:B------:R-:W1:Y:S02]  /*0040*/  LDC R3, c[0x0][0x360] ;  /* 0x0000d800ff037b82 */ /* 0x000e640000000800 */
[----:B-1----:R-:W-:-:S05]  /*0050*/  IMAD R16, R3, UR4, R16 ;  /* 0x0000000403107c24 */ /* 0x002fca000f8e0210 */
[----:B------:R-:W-:-:S13]  /*0060*/  ISETP.GT.AND P0, PT, R16, 0x4, PT ;  /* 0x000000041000780c */ /* 0x000fda0003f04270 */
[----:B0-2---:R-:W-:Y:S05]  /*0070*/  @P0 EXIT ;  /* 0x000000000000094d */ /* 0x005fea0003800000 */
[----:B------:R-:W0:Y:S01]  /*0080*/  LDCU UR5, c[0x0][0x380] ;  /* 0x00007000ff0577ac */ /* 0x000e220008000800 */
[----:B------:R-:W1:Y:S01]  /*0090*/  LDCU UR6, c[0x0][0x370] ;  /* 0x00006e00ff0677ac */ /* 0x000e620008000800 */
[----:B------:R-:W2:Y:S01]  /*00a0*/  LDCU.64 UR36, c[0x0][0x358] ;  /* 0x00006b00ff2477ac */ /* 0x000ea20008000a00 */
[----:B0-----:R-:W-:Y:S02]  /*00b0*/  ULOP3.LUT UR4, UR5, 0xaad26b49, URZ, 0x3c, !UPT ;  /* 0xaad26b4905047892 */ /* 0x001fe4000f8e3cff */
[----:B------:R-:W-:Y:S02]  /*00c0*/  UISETP.GT.AND UP0, UPT, UR5, -0x1, UPT ;  /* 0xffffffff0500788c */ /* 0x000fe4000bf04270 */
[----:B------:R-:W-:Y:S01]  /*00d0*/  UIMAD UR4, UR4, 0x4182bed5, URZ ;  /* 0x4182bed5040478a4 */ /* 0x000fe2000f8e02ff */
[----:B------:R-:W-:Y:S01]  /*00e0*/  UMOV UR5, 0xd991eb4f ;  /* 0xd991eb4f00057882 */ /* 0x000fe20000000000 */
[----:B-1----:R-:W-:Y:S02]  /*00f0*/  UIMAD UR40, UR40, UR6, URZ ;  /* 0x00000006282872a4 */ /* 0x002fe4000f8e02ff */
[----:B------:R-:W-:-:S02]  /*0100*/  USEL UR5, UR5, 0x8bf16996, UP0 ;  /* 0x8bf1699605057887 */ /* 0x000fc40008000000 */
[----:B------:R-:W-:Y:S02]  /*0110*/  UIADD3 UR39, UPT, UPT, UR4, 0x583f19, URZ ;  /* 0x00583f1904277890 */ /* 0x000fe4000fffe0ff */
[----:B------:R-:W-:Y:S02]  /*0120*/  UIADD3 UR41, UPT, UPT, UR5, 0x64f0c9, UR4 ;  /* 0x0064f0c905297890 */ /* 0x000fe4000fffe004 */
[----:B------:R-:W-:Y:S02]  /*0130*/  UIADD3 UR42, UPT, UPT, UR5, 0x1f123bb5, URZ ;  /* 0x1f123bb5052a7890 */ /* 0x000fe4000fffe0ff */
[----:B--2---:R-:W-:-:S12]  /*0140*/  ULOP3.LUT UR38, UR5, 0x5491333, URZ, 0x3c, !UPT ;  /* 0x0549133305267892 */ /* 0x004fd8000f8e3cff */
.L_x_144:
[----:B------:R-:W-:Y:S01]  /*0150*/  MOV R0, 0x50 ;  /* 0x0000005000007802 */ /* 0x000fe20000000f00 */
[----:B0-2---:R-:W-:Y:S02]  /*0160*/  IMAD.MOV.U32 R4, RZ, RZ, 0x30 ;  /* 0x00000030ff047424 */ /* 0x005fe400078e00ff */
[----:B------:R-:W-:Y:S01]  /*0170*/  IMAD.MOV.U32 R5, RZ, RZ, RZ ;  /* 0x000000ffff057224 */ /* 0x000fe200078e00ff */
[----:B------:R0:W1:Y:S06]  /*0180*/  LDC.64 R2, c[0x4][R0] ;  /* 0x0100000000027b82 */ /* 0x00006c0000000a00 */
[----:B------:R-:W-:-:S07]  /*0190*/  LEPC R20, `(.L_x_131) ;  /* 0x000000001014794e */ /* 0x000fce0000000000 */
[----:B01----:R-:W-:Y:S05]  /*01a0*/  CALL.ABS.NOINC R2 ;  /* 0x0000000002007343 */ /* 0x003fea0003c00000 */
.L_x_131:
[----:B------:R-:W-:Y:S01]  /*01b0*/  ISETP.NE.U32.AND P0, PT, R4, RZ, PT ;  /* 0x000000ff0400720c */ /* 0x000fe20003f05070 */
[----:B------:R-:W-:Y:S03]  /*01c0*/  BSSY.RECONVERGENT B0, `(.L_x_132) ;  /* 0x00000ee000007945 */ /* 0x000fe60003800200 */
[----:B------:R-:W-:-:S13]  /*01d0*/  ISETP.NE.AND.EX P0, PT, R5, RZ, PT, P0 ;  /* 0x000000ff0500720c */ /* 0x000fda0003f05300 */
[----:B------:R-:W-:Y:S05]  /*01e0*/  @!P0 BRA `(.L_x_133) ;  /* 0x0000000c00ac8947 */ /* 0x000fea0003800000 */
[----:B------:R-:W0:Y:S01]  /*01f0*/  LDC R0, c[0x0][0x380] ;  /* 0x0000e000ff007b82 */ /* 0x000e220000000800 */
[----:B------:R-:W-:Y:S01]  /*0200*/  IMAD.U32 R6, RZ, RZ, UR41 ;  /* 0x00000029ff067e24 */ /* 0x000fe2000f8e00ff */
[----:B------:R-:W-:Y:S01]  /*0210*/  ISETP.NE.AND P0, PT, R16, RZ, PT ;  /* 0x000000ff1000720c */ /* 0x000fe20003f05270 */
[----:B------:R-:W-:Y:S01]  /*0220*/  IMAD.U32 R3, RZ, RZ, UR42 ;  /* 0x0000002aff037e24 */ /* 0x000fe2000f8e00ff */
[----:B------:R-:W-:Y:S01]  /*0230*/  BSSY.RECONVERGENT B1, `(.L_x_134) ;  /* 0x00000e3000017945 */ /* 0x000fe20003800200 */
[----:B------:R-:W-:Y:S02]  /*0240*/  IMAD.U32 R8, RZ, RZ, UR38 ;  /* 0x00000026ff087e24 */ /* 0x000fe4000f8e00ff */
[----:B------:R-:W-:-:S05]  /*0250*/  IMAD.U32 R9, RZ, RZ, UR39 ;  /* 0x00000027ff097e24 */ /* 0x000fca000f8e00ff */
[----:B------:R1:W-:Y:S01]  /*0260*/  ST.E.64 desc[UR36][R4.64+0x10], R8 ;  /* 0x0000100804007985 */ /* 0x0003e2000c101b24 */
[----:B0-----:R-:W-:-:S05]  /*0270*/  LOP3.LUT R0, R0, 0xaad26b49, RZ, 0x3c, !PT ;  /* 0xaad26b4900007812 */ /* 0x001fca00078e3cff */
[----:B------:R-:W-:-:S04]  /*0280*/  IMAD R0, R0, 0x4182bed5, RZ ;  /* 0x4182bed500007824 */ /* 0x000fc800078e02ff */
[C---:B------:R-:W-:Y:S01]  /*0290*/  VIADD R7, R0.reuse, 0x75bcd15 ;  /* 0x075bcd1500077836 */ /* 0x040fe20000000000 */
[----:B------:R-:W-:-:S04]  /*02a0*/  LOP3.LUT R2, R0, 0x159a55e5, RZ, 0x3c, !PT ;  /* 0x159a55e500027812 */ /* 0x000fc800078e3cff */
[----:B------:R1:W-:Y:S04]  /*02b0*/  ST.E.64 desc[UR36][R4.64], R6 ;  /* 0x0000000604007985 */ /* 0x0003e8000c101b24 */
[----:B------:R1:W-:Y:S01]  /*02c0*/  ST.E.64 desc[UR36][R4.64+0x8], R2 ;  /* 0x0000080204007985 */ /* 0x0003e2000c101b24 */
[----:B------:R-:W-:Y:S05]  /*02d0*/  @!P0 BRA `(.L_x_135) ;  /* 0x0000000c00608947 */ /* 0x000fea0003800000 */
[--C-:B------:R-:W-:Y:S01]  /*02e0*/  SHF.R.S32.HI R0, RZ, 0x1f, R16.reuse ;  /* 0x0000001fff007819 */ /* 0x100fe20000011410 */
[----:B-1----:R-:W-:Y:S02]  /*02f0*/  IMAD.MOV.U32 R9, RZ, RZ, R16 ;  /* 0x000000ffff097224 */ /* 0x002fe400078e0010 */
[----:B------:R-:W-:-:S07]  /*0300*/  IMAD.MOV.U32 R8, RZ, RZ, RZ ;  /* 0x000000ffff087224 */ /* 0x000fce00078e00ff */
.L_x_143:
[----:B------:R-:W-:Y:S01]  /*0310*/  LOP3.LUT R10, R9, 0x3, RZ, 0xc0, !PT ;  /* 0x00000003090a7812 */ /* 0x000fe200078ec0ff */
[----:B------:R-:W-:Y:S03]  /*0320*/  BSSY.RECONVERGENT B2, `(.L_x_136) ;  /* 0x00000cd000027945 */ /* 0x000fe60003800200 */
[----:B------:R-:W-:-:S04]  /*0330*/  ISETP.NE.U32.AND P0, PT, R10, RZ, PT ;  /* 0x000000ff0a00720c */ /* 0x000fc80003f05070 */
[----:B------:R-:W-:-:S13]  /*0340*/  ISETP.NE.AND.EX P0, PT, RZ, RZ, PT, P0 ;  /* 0x000000ffff00720c */ /* 0x000fda0003f05300 */
[----:B0-----:R-:W-:Y:S05]  /*0350*/  @!P0 BRA `(.L_x_137) ;  /* 0x0000000c00248947 */ /* 0x001fea0003800000 */
[----:B------:R-:W0:Y:S01]  /*0360*/  LDC.64 R2, c[0x4][RZ] ;  /* 0x01000000ff027b82 */ /* 0x000e220000000a00 */
[----:B------:R-:W-:Y:S02]  /*0370*/  IMAD.MOV.U32 R11, RZ, RZ, RZ ;  /* 0x000000ffff0b7224 */ /* 0x000fe400078e00ff */
[----:B0-----:R-:W-:-:S07]  /*0380*/  IMAD.WIDE.U32 R2, R8, 0xc80, R2 ;  /* 0x00000c8008027825 */ /* 0x001fce00078e0002 */
.L_x_142:
[----:B------:R-:W-:Y:S01]  /*0390*/  BSSY.RECONVERGENT B3, `(.L_x_138) ;  /* 0x00000bd000037945 */ /* 0x000fe20003800200 */
[----:B0-----:R-:W-:Y:S02]  /*03a0*/  IMAD.MOV.U32 R13, RZ, RZ, RZ ;  /* 0x000000ffff0d7224 */ /* 0x001fe400078e00ff */
[----:B------:R-:W-:Y:S02]  /*03b0*/  IMAD.MOV.U32 R15, RZ, RZ, RZ ;  /* 0x000000ffff0f7224 */ /* 0x000fe400078e00ff */
[----:B------:R-:W-:Y:S02]  /*03c0*/  IMAD.MOV.U32 R17, RZ, RZ, RZ ;  /* 0x000000ffff117224 */ /* 0x000fe400078e00ff */
[----:B------:R-:W-:Y:S02]  /*03d0*/  IMAD.MOV.U32 R19, RZ, RZ, RZ ;  /* 0x000000ffff137224 */ /* 0x000fe400078e00ff */
[----:B------:R-:W-:Y:S02]  /*03e0*/  IMAD.MOV.U32 R21, RZ, RZ, RZ ;  /* 0x000000ffff157224 */ /* 0x000fe400078e00ff */
[----:B------:R-:W-:-:S07]  /*03f0*/  IMAD.MOV.U32 R23, RZ, RZ, RZ ;  /* 0x000000ffff177224 */ /* 0x000fce00078e00ff */
.L_x_141:
[----:B------:R-:W-:-:S05]  /*0400*/  IMAD.WIDE.U32 R6, R23, 0x4, R4 ;  /* 0x0000000417067825 */ /* 0x000fca00078e0004 */
[----:B------:R0:W5:Y:S01]  /*0410*/  LD.E R12, desc[UR36][R6.64+0x4] ;  /* 0x00000424060c7980 */ /* 0x000162000c101900 */
[----:B------:R-:W-:Y:S01]  /*0420*/  BSSY.RECONVERGENT B4, `(.L_x_139) ;  /* 0x00000b0000047945 */ /* 0x000fe20003800200 */
[----:B------:R-:W-:Y:S02]  /*0430*/  IMAD.SHL.U32 R14, R23, 0x20, RZ ;  /* 0x00000020170e7824 */ /* 0x000fe400078e00ff */
[----:B------:R-:W-:-:S07]  /*0440*/  IMAD.MOV.U32 R25, RZ, RZ, RZ ;  /* 0x000000ffff197224 */ /* 0x000fce00078e00ff */
.L_x_140:
[----:B-----5:R-:W-:Y:S01]  /*0450*/  SHF.R.U32.HI R22, RZ, R25, R12 ;  /* 0x00000019ff167219 */ /* 0x020fe2000001160c */
[----:B0-----:R-:W-:-:S03]  /*0460*/  IMAD.IADD R6, R14, 0x1, R25 ;  /* 0x000000010e067824 */ /* 0x001fc600078e0219 */
[----:B------:R-:W-:-:S04]  /*0470*/  LOP3.LUT R7, R22, 0x1, RZ, 0xc0, !PT ;  /* 0x0000000116077812 */ /* 0x000fc800078ec0ff */
[----:B------:R-:W-:Y:S01]  /*0480*/  ISETP.NE.U32.AND P0, PT, R7, 0x1, PT ;  /* 0x000000010700780c */ /* 0x000fe20003f05070 */
[----:B------:R-:W-:-:S03]  /*0490*/  IMAD R7, R6, 0x5, RZ ;  /* 0x0000000506077824 */ /* 0x000fc600078e02ff */
[----:B------:R-:W-:Y:S01]  /*04a0*/  R2P PR, R22, 0x7e ;  /* 0x0000007e16007804 */ /* 0x000fe20000000000 */
[----:B------:R-:W-:-:S08]  /*04b0*/  IMAD.WIDE.U32 R6, R7, 0x4, R2 ;  /* 0x0000000407067825 */ /* 0x000fd000078e0002 */
[----:B------:R-:W2:Y:S04]  /*04c0*/  @!P0 LDG.E R18, desc[UR36][R6.64+0x10] ;  /* 0x0000102406128981 */ /* 0x000ea8000c1e1900 */
[----:B------:R-:W3:Y:S04]  /*04d0*/  @P1 LDG.E R20, desc[UR36][R6.64+0x24] ;  /* 0x0000242406141981 */ /* 0x000ee8000c1e1900 */
[----:B------:R-:W4:Y:S04]  /*04e0*/  @P2 LDG.E R24, desc[UR36][R6.64+0x38] ;  /* 0x0000382406182981 */ /* 0x000f28000c1e1900 */
[----:B------:R-:W4:Y:S01]  /*04f0*/  @P3 LDG.E R26, desc[UR36][R6.64+0x4c] ;  /* 0x00004c24061a3981 */ /* 0x000f22000c1e1900 */
[----:B--2---:R-:W-:-:S03]  /*0500*/  @!P0 LOP3.LUT R13, R13, R18, RZ, 0x3c, !PT ;  /* 0x000000120d0d8212 */ /* 0x004fc600078e3cff */
[----:B------:R-:W2:Y:S01]  /*0510*/  @!P0 LDG.E R18, desc[UR36][R6.64] ;  /* 0x0000002406128981 */ /* 0x000ea2000c1e1900 */
[----:B---3--:R-:W-:-:S03]  /*0520*/  @P1 LOP3.LUT R13, R13, R20, RZ, 0x3c, !PT ;  /* 0x000000140d0d1212 */ /* 0x008fc600078e3cff */
[----:B------:R-:W3:Y:S01]  /*0530*/  @!P0 LDG.E R20, desc[UR36][R6.64+0x4] ;  /* 0x0000042406148981 */ /* 0x000ee2000c1e1900 */
[----:B----4-:R-:W-:-:S03]  /*0540*/  @P2 LOP3.LUT R13, R13, R24, RZ, 0x3c, !PT ;  /* 0x000000180d0d2212 */ /* 0x010fc600078e3cff */
[----:B------:R-:W4:Y:S01]  /*0550*/  @P4 LDG.E R24, desc[UR36][R6.64+0x60] ;  /* 0x0000602406184981 */ /* 0x000f22000c1e1900 */
[----:B------:R-:W-:-:S03]  /*0560*/  @P3 LOP3.LUT R13, R13, R26, RZ, 0x3c, !PT ;  /* 0x0000001a0d0d3212 */ /* 0x000fc600078e3cff */
[----:B------:R-:W4:Y:S01]  /*0570*/  @P5 LDG.E R26, desc[UR36][R6.64+0x74] ;  /* 0x00007424061a5981 */ /* 0x000f22000c1e1900 */
[----:B--2---:R-:W-:-:S03]  /*0580*/  @!P0 LOP3.LUT R21, R21, R18, RZ, 0x3c, !PT ;  /* 0x0000001215158212 */ /* 0x004fc600078e3cff */
[----:B------:R-:W2:Y:S01]  /*0590*/  @!P0 LDG.E R18, desc[UR36][R6.64+0x8] ;  /* 0x0000082406128981 */ /* 0x000ea2000c1e1900 */
[----:B---3--:R-:W-:-:S03]  /*05a0*/  @!P0 LOP3.LUT R19, R19, R20, RZ, 0x3c, !PT ;  /* 0x0000001413138212 */ /* 0x008fc600078e3cff */
[----:B------:R-:W3:Y:S01]  /*05b0*/  @!P0 LDG.E R20, desc[UR36][R6.64+0xc] ;  /* 0x00000c2406148981 */ /* 0x000ee2000c1e1900 */
[----:B----4-:R-:W-:-:S03]  /*05c0*/  @P4 LOP3.LUT R13, R13, R24, RZ, 0x3c, !PT ;  /* 0x000000180d0d4212 */ /* 0x010fc600078e3cff */
[----:B------:R-:W4:Y:S01]  /*05d0*/  @P1 LDG.E R24, desc[UR36][R6.64+0x14] ;  /* 0x0000142406181981 */ /* 0x000f22000c1e1900 */
[----:B------:R-:W-:-:S03]  /*05e0*/  @P5 LOP3.LUT R13, R13, R26, RZ, 0x3c, !PT ;  /* 0x0000001a0d0d5212 */ /* 0x000fc600078e3cff */
[----:B------:R-:W4:Y:S01]  /*05f0*/  @P6 LDG.E R26, desc[UR36][R6.64+0x88] ;  /* 0x00008824061a6981 */ /* 0x000f22000c1e1900 */
[----:B--2---:R-:W-:-:S03]  /*0600*/  @!P0 LOP3.LUT R17, R17, R18, RZ, 0x3c, !PT ;  /* 0x0000001211118212 */ /* 0x004fc600078e3cff */
[----:B------:R-:W2:Y:S01]  /*0610*/  @P1 LDG.E R18, desc[UR36][R6.64+0x18] ;  /* 0x0000182406121981 */ /* 0x000ea2000c1e1900 */
[----:B---3--:R-:W-:-:S03]  /*0620*/  @!P0 LOP3.LUT R15, R15, R20, RZ, 0x3c, !PT ;  /* 0x000000140f0f8212 */ /* 0x008fc600078e3cff */
[----:B------:R-:W3:Y:S01]  /*0630*/  @P1 LDG.E R20, desc[UR36][R6.64+0x1c] ;  /* 0x00001c2406141981 */ /* 0x000ee2000c1e1900 */
[----:B----4-:R-:W-:-:S03]  /*0640*/  @P1 LOP3.LUT R21, R21, R24, RZ, 0x3c, !PT ;  /* 0x0000001815151212 */ /* 0x010fc600078e3cff */
[----:B------:R-:W4:Y:S01]  /*0650*/  @P1 LDG.E R24, desc[UR36][R6.64+0x20] ;  /* 0x0000202406181981 */ /* 0x000f22000c1e1900 */
[----:B------:R-:W-:-:S03]  /*0660*/  @P6 LOP3.LUT R13, R13, R26, RZ, 0x3c, !PT ;  /* 0x0000001a0d0d6212 */ /* 0x000fc600078e3cff */
[----:B------:R-:W4:Y:S01]  /*0670*/  @P2 LDG.E R26, desc[UR36][R6.64+0x28] ;  /* 0x00002824061a2981 */ /* 0x000f22000c1e1900 */
[----:B--2---:R-:W-:-:S03]  /*0680*/  @P1 LOP3.LUT R19, R19, R18, RZ, 0x3c, !PT ;  /* 0x0000001213131212 */ /* 0x004fc600078e3cff */
[----:B------:R-:W2:Y:S01]  /*0690*/  @P2 LDG.E R18, desc[UR36][R6.64+0x2c] ;  /* 0x00002c2406122981 */ /* 0x000ea2000c1e1900 */
[----:B---3--:R-:W-:-:S03]  /*06a0*/  @P1 LOP3.LUT R17, R17, R20, RZ, 0x3c, !PT ;  /* 0x0000001411111212 */ /* 0x008fc600078e3cff */
        /* <DEDUP_REMOVED lines=29> */
[----:B------:R-:W-:Y:S02]  /*0880*/  LOP3.LUT P0, RZ, R22, 0x80, RZ, 0xc0, !PT ;  /* 0x0000008016ff7812 */ /* 0x000fe4000780c0ff */
[----:B--2---:R-:W-:Y:S02]  /*0890*/  @P5 LOP3.LUT R19, R19, R18, RZ, 0x3c, !PT ;  /* 0x0000001213135212 */ /* 0x004fe400078e3cff */
        /* <DEDUP_REMOVED lines=15> */
[----:B--2---:R-:W-:Y:S02]  /*0990*/  @P0 LOP3.LUT R19, R19, R18, RZ, 0x3c, !PT ;  /* 0x0000001213130212 */ /* 0x004fe400078e3cff */
[----:B---3--:R-:W-:Y:S02]  /*09a0*/  @P0 LOP3.LUT R17, R17, R20, RZ, 0x3c, !PT ;  /* 0x0000001411110212 */ /* 0x008fe400078e3cff */
[----:B----4-:R-:W-:Y:S02]  /*09b0*/  @P0 LOP3.LUT R15, R15, R24, RZ, 0x3c, !PT ;  /* 0x000000180f0f0212 */ /* 0x010fe400078e3cff */
[----:B------:R-:W-:Y:S02]  /*09c0*/  @P0 LOP3.LUT R13, R13, R26, RZ, 0x3c, !PT ;  /* 0x0000001a0d0d0212 */ /* 0x000fe400078e3cff */
[----:B------:R-:W-:-:S13]  /*09d0*/  R2P PR, R22.B1, 0x7f ;  /* 0x0000007f16007804 */ /* 0x000fda0000001000 */
[----:B------:R-:W2:Y:S04]  /*09e0*/  @P0 LDG.E R18, desc[UR36][R6.64+0xa0] ;  /* 0x0000a02406120981 */ /* 0x000ea8000c1e1900 */
[----:B------:R-:W3:Y:S04]  /*09f0*/  @P0 LDG.E R20, desc[UR36][R6.64+0xa4] ;  /* 0x0000a42406140981 */ /* 0x000ee8000c1e1900 */
[----:B------:R-:W4:Y:S04]  /*0a00*/  @P0 LDG.E R24, desc[UR36][R6.64+0xa8] ;  /* 0x0000a82406180981 */ /* 0x000f28000c1e1900 */
        /* <DEDUP_REMOVED lines=13> */
[----:B------:R-:W-:Y:S02]  /*0ae0*/  LOP3.LUT P0, RZ, R22, 0x8000, RZ, 0xc0, !PT ;  /* 0x0000800016ff7812 */ /* 0x000fe4000780c0ff */
[----:B----4-:R-:W-:Y:S01]  /*0af0*/  @P1 LOP3.LUT R19, R19, R24, RZ, 0x3c, !PT ;  /* 0x0000001813131212 */ /* 0x010fe200078e3cff */
[----:B------:R-:W4:Y:S01]  /*0b00*/  @P2 LDG.E R22, desc[UR36][R6.64+0xc8] ;  /* 0x0000c82406162981 */ /* 0x000f22000c1e1900 */
[----:B------:R-:W-:-:S03]  /*0b10*/  @P1 LOP3.LUT R17, R17, R26, RZ, 0x3c, !PT ;  /* 0x0000001a11111212 */ /* 0x000fc600078e3cff */
[----:B------:R-:W4:Y:S04]  /*0b20*/  @P2 LDG.E R24, desc[UR36][R6.64+0xcc] ;  /* 0x0000cc2406182981 */ /* 0x000f28000c1e1900 */
        /* <DEDUP_REMOVED lines=52> */
[----:B------:R-:W-:Y:S01]  /*0e70*/  VIADD R25, R25, 0x10 ;  /* 0x0000001019197836 */ /* 0x000fe20000000000 */
[----:B--2---:R-:W-:Y:S02]  /*0e80*/  @P6 LOP3.LUT R17, R17, R18, RZ, 0x3c, !PT ;  /* 0x0000001211116212 */ /* 0x004fe400078e3cff */
[----:B------:R-:W2:Y:S02]  /*0e90*/  @P0 LDG.E R18, desc[UR36][R6.64+0x12c] ;  /* 0x00012c2406120981 */ /* 0x000ea4000c1e1900 */
[----:B------:R-:W-:Y:S02]  /*0ea0*/  ISETP.NE.AND P1, PT, R25, 0x20, PT ;  /* 0x000000201900780c */ /* 0x000fe40003f25270 */
[----:B---3--:R-:W-:Y:S02]  /*0eb0*/  @P6 LOP3.LUT R13, R13, R20, RZ, 0x3c, !PT ;  /* 0x000000140d0d6212 */ /* 0x008fe400078e3cff */
[----:B----4-:R-:W-:-:S02]  /*0ec0*/  @P0 LOP3.LUT R19, R19, R22, RZ, 0x3c, !PT ;  /* 0x0000001613130212 */ /* 0x010fc400078e3cff */
[----:B------:R-:W-:Y:S02]  /*0ed0*/  @P0 LOP3.LUT R13, R13, R28, RZ, 0x3c, !PT ;  /* 0x0000001c0d0d0212 */ /* 0x000fe400078e3cff */
[----:B------:R-:W-:Y:S02]  /*0ee0*/  @P0 LOP3.LUT R17, R17, R24, RZ, 0x3c, !PT ;  /* 0x0000001811110212 */ /* 0x000fe400078e3cff */
[----:B------:R-:W-:Y:S02]  /*0ef0*/  @P0 LOP3.LUT R15, R15, R26, RZ, 0x3c, !PT ;  /* 0x0000001a0f0f0212 */ /* 0x000fe400078e3cff */
[----:B--2---:R-:W-:Y:S01]  /*0f00*/  @P0 LOP3.LUT R21, R21, R18, RZ, 0x3c, !PT ;  /* 0x0000001215150212 */ /* 0x004fe200078e3cff */
[----:B------:R-:W-:Y:S06]  /*0f10*/  @P1 BRA `(.L_x_140) ;  /* 0xfffffff4004c1947 */ /* 0x000fec000383ffff */
[----:B------:R-:W-:Y:S05]  /*0f20*/  BSYNC.RECONVERGENT B4 ;  /* 0x0000000000047941 */ /* 0x000fea0003800200 */
.L_x_139:
[----:B------:R-:W-:-:S05]  /*0f30*/  VIADD R23, R23, 0x1 ;  /* 0x0000000117177836 */ /* 0x000fca0000000000 */
[----:B------:R-:W-:-:S13]  /*0f40*/  ISETP.NE.AND P0, PT, R23, 0x5, PT ;  /* 0x000000051700780c */ /* 0x000fda0003f05270 */
[----:B------:R-:W-:Y:S05]  /*0f50*/  @P0 BRA `(.L_x_141) ;  /* 0xfffffff400280947 */ /* 0x000fea000383ffff */
[----:B------:R-:W-:Y:S05]  /*0f60*/  BSYNC.RECONVERGENT B3 ;  /* 0x0000000000037941 */ /* 0x000fea0003800200 */
.L_x_138:
[----:B------:R0:W-:Y:S01]  /*0f70*/  ST.E desc[UR36][R4.64+0x4], R21 ;  /* 0x0000041504007985 */ /* 0x0001e2000c101924 */
[----:B------:R-:W-:-:S03]  /*0f80*/  VIADD R11, R11, 0x1 ;  /* 0x000000010b0b7836 */ /* 0x000fc60000000000 */
[----:B------:R0:W-:Y:S02]  /*0f90*/  ST.E desc[UR36][R4.64+0x8], R19 ;  /* 0x0000081304007985 */ /* 0x0001e4000c101924 */
[----:B------:R-:W-:Y:S02]  /*0fa0*/  ISETP.GE.U32.AND P0, PT, R11, R10, PT ;  /* 0x0000000a0b00720c */ /* 0x000fe40003f06070 */
[----:B------:R0:W-:Y:S04]  /*0fb0*/  ST.E desc[UR36][R4.64+0xc], R17 ;  /* 0x00000c1104007985 */ /* 0x0001e8000c101924 */
[----:B------:R0:W-:Y:S04]  /*0fc0*/  ST.E desc[UR36][R4.64+0x10], R15 ;  /* 0x0000100f04007985 */ /* 0x0001e8000c101924 */
[----:B------:R0:W-:Y:S03]  /*0fd0*/  ST.E desc[UR36][R4.64+0x14], R13 ;  /* 0x0000140d04007985 */ /* 0x0001e6000c101924 */
[----:B------:R-:W-:Y:S05]  /*0fe0*/  @!P0 BRA `(.L_x_142) ;  /* 0xfffffff000e88947 */ /* 0x000fea000383ffff */
.L_x_137:
[----:B------:R-:W-:Y:S05]  /*0ff0*/  BSYNC.RECONVERGENT B2 ;  /* 0x0000000000027941 */ /* 0x000fea0003800200 */
.L_x_136:
[C---:B------:R-:W-:Y:S01]  /*1000*/  ISETP.GT.U32.AND P0, PT, R9.reuse, 0x3, PT ;  /* 0x000000030900780c */ /* 0x040fe20003f04070 */
[----:B------:R-:W-:Y:S01]  /*1010*/  VIADD R8, R8, 0x1 ;  /* 0x0000000108087836 */ /* 0x000fe20000000000 */
[--C-:B------:R-:W-:Y:S02]  /*1020*/  SHF.R.U64 R9, R9, 0x2, R0.reuse ;  /* 0x0000000209097819 */ /* 0x100fe40000001200 */
[----:B------:R-:W-:Y:S02]  /*1030*/  ISETP.GT.U32.AND.EX P0, PT, R0, RZ, PT, P0 ;  /* 0x000000ff0000720c */ /* 0x000fe40003f04100 */
[----:B------:R-:W-:-:S11]  /*1040*/  SHF.R.U32.HI R0, RZ, 0x2, R0 ;  /* 0x00000002ff007819 */ /* 0x000fd60000011600 */
[----:B------:R-:W-:Y:S05]  /*1050*/  @P0 BRA `(.L_x_143) ;  /* 0xfffffff000ac0947 */ /* 0x000fea000383ffff */
.L_x_135:
[----:B------:R-:W-:Y:S05]  /*1060*/  BSYNC.RECONVERGENT B1 ;  /* 0x0000000000017941 */ /* 0x000fea0003800200 */
.L_x_134:
[----:B------:R2:W-:Y:S04]  /*1070*/  ST.E.64 desc[UR36][R4.64+0x18], RZ ;  /* 0x000018ff04007985 */ /* 0x0005e8000c101b24 */
[----:B------:R2:W-:Y:S04]  /*1080*/  ST.E desc[UR36][R4.64+0x20], RZ ;  /* 0x000020ff04007985 */ /* 0x0005e8000c101924 */
[----:B------:R2:W-:Y:S02]  /*1090*/  ST.E.64 desc[UR36][R4.64+0x28], RZ ;  /* 0x000028ff04007985 */ /* 0x0005e4000c101b24 */
.L_x_133:
[----:B------:R-:W-:Y:S05]  /*10a0*/  BSYNC.RECONVERGENT B0 ;  /* 0x0000000000007941 */ /* 0x000fea0003800200 */
.L_x_132:
[----:B-1----:R-:W1:Y:S02]  /*10b0*/  LDC.64 R2, c[0x4][0x48] ;  /* 0x01001200ff027b82 */ /* 0x002e640000000a00 */
[----:B-1----:R-:W-:-:S04]  /*10c0*/  IMAD.WIDE R2, R16, 0x8, R2 ;  /* 0x0000000810027825 */ /* 0x002fc800078e0202 */
[----:B------:R-:W-:Y:S01]  /*10d0*/  VIADD R16, R16, UR40 ;  /* 0x0000002810107c36 */ /* 0x000fe20008000000 */
[----:B------:R1:W-:Y:S04]  /*10e0*/  STG.E.64 desc[UR36][R2.64], R4 ;  /* 0x0000000402007986 */ /* 0x0003e8000c101b24 */
[----:B------:R-:W-:-:S13]  /*10f0*/  ISETP.GE.AND P0, PT, R16, 0x5, PT ;  /* 0x000000051000780c */ /* 0x000fda0003f06270 */
[----:B-1----:R-:W-:Y:S05]  /*1100*/  @!P0 BRA `(.L_x_144) ;  /* 0xfffffff000108947 */ /* 0x002fea000383ffff */
[----:B------:R-:W-:Y:S05]  /*1110*/  EXIT ;  /* 0x000000000000794d */ /* 0x000fea0003800000 */
.L_x_145:
        /* <DEDUP_REMOVED lines=14> */
.L_x_151:


//--------------------- .nv.global.init           --------------------------
	.section	.nv.global.init,"aw",@progbits
	.align	4
.nv.global.init:
	.type		CHROMOSOME_COUNT,@object
	.size		CHROMOSOME_COUNT,(mrg32k3aM1SubSeq - CHROMOSOME_COUNT)
CHROMOSOME_COUNT:
        /*0000*/ 	.byte	0x05, 0x00, 0x00, 0x00
	.type		mrg32k3aM1SubSeq,@object
	.size		mrg32k3aM1SubSeq,(mrg32k3aM2SubSeq - mrg32k3aM1SubSeq)
mrg32k3aM1SubSeq:
        /*0004*/ 	.byte	0x0b, 0xcc, 0xee, 0x04, 0x73, 0x29, 0x8b, 0x6f, 0xf6, 0x53, 0x03, 0xf6, 0x23, 0xf6, 0xea, 0xda
        /* <DEDUP_REMOVED lines=125> */
	.type		mrg32k3aM2SubSeq,@object
	.size		mrg32k3aM2SubSeq,(mrg32k3aM1 - mrg32k3aM2SubSeq)
mrg32k3aM2SubSeq:
        /* <DEDUP_REMOVED lines=126> */
	.type		mrg32k3aM1,@object
	.size		mrg32k3aM1,(mrg32k3aM1Seq - mrg32k3aM1)
mrg32k3aM1:
        /* <DEDUP_REMOVED lines=144> */
	.type		mrg32k3aM1Seq,@object
	.size		mrg32k3aM1Seq,(mrg32k3aM2 - mrg32k3aM1Seq)
mrg32k3aM1Seq:
        /* <DEDUP_REMOVED lines=144> */
	.type		mrg32k3aM2,@object
	.size		mrg32k3aM2,(mrg32k3aM2Seq - mrg32k3aM2)
mrg32k3aM2:
        /* <DEDUP_REMOVED lines=144> */
	.type		mrg32k3aM2Seq,@object
	.size		mrg32k3aM2Seq,(precalc_xorwow_matrix - mrg32k3aM2Seq)
mrg32k3aM2Seq:
        /* <DEDUP_REMOVED lines=144> */
	.type		precalc_xorwow_matrix,@object
	.size		precalc_xorwow_matrix,(precalc_xorwow_offset_matrix - precalc_xorwow_matrix)
precalc_xorwow_matrix:
        /* <DEDUP_REMOVED lines=6400> */
	.type		precalc_xorwow_offset_matrix,@object
	.size		precalc_xorwow_offset_matrix,(.L_1 - precalc_xorwow_offset_matrix)
precalc_xorwow_offset_matrix:
        /* <DEDUP_REMOVED lines=6400> */
.L_1:


//--------------------- .nv.shared._Z10reduceCUDAILm1024EiEvPT0_S1_m --------------------------
	.section	.nv.shared._Z10reduceCUDAILm1024EiEvPT0_S1_m,"aw",@nobits
	.sectionflags	@""
	.align	4
.nv.shared._Z10reduceCUDAILm1024EiEvPT0_S1_m:
	.zero		5120


//--------------------- .nv.shared.reserved.0     --------------------------
	.section	.nv.shared.reserved.0,"aw",@nobits
	.weak		__nv_reservedSMEM_offset_0_alias
	.size		__nv_reservedSMEM_offset_0_alias, 0, 64
	.other		__nv_reservedSMEM_offset_0_alias,@"STO_CUDA_RESERVED_SHARED STV_DEFAULT"
__nv_reservedSMEM_offset_0_alias:
	.zero		0
	.zero		64


//--------------------- .nv.global                --------------------------
	.section	.nv.global,"aw",@nobits
	.align	8
.nv.global:
	.type		states,@object
	.size		states,(.L_10 - states)
states:
	.zero		40
.L_10:


//--------------------- .nv.constant0._Z10reduceCUDAILm1024EiEvPT0_S1_m --------------------------
	.section	.nv.constant0._Z10reduceCUDAILm1024EiEvPT0_S1_m,"a",@progbits
	.sectionflags	@""
	.align	4
.nv.constant0._Z10reduceCUDAILm1024EiEvPT0_S1_m:
	.zero		920


//--------------------- .nv.constant0._Z23GPUreproduceChromosomesP10chromosomeS0_Piii --------------------------
	.section	.nv.constant0._Z23GPUreproduceChromosomesP10chromosomeS0_Piii,"a",@progbits
	.sectionflags	@""
	.align	4
.nv.constant0._Z23GPUreproduceChromosomesP10chromosomeS0_Piii:
	.zero		928


//--------------------- .nv.constant0._Z10pullScoresP10chromosomePi --------------------------
	.section	.nv.constant0._Z10pullScoresP10chromosomePi,"a",@progbits
	.sectionflags	@""
	.align	4
.nv.constant0._Z10pullScoresP10chromosomePi:
	.zero		912


//--------------------- .nv.constant0._Z19evaluateChromosomesP10chromosomePiS1_ii --------------------------
	.section	.nv.constant0._Z19evaluateChromosomesP10chromosomePiS1_ii,"a",@progbits
	.sectionflags	@""
	.align	4
.nv.constant0._Z19evaluateChromosomesP10chromosomePiS1_ii:
	.zero		928


//--------------------- .nv.constant0._Z21initializeChromosomesP10chromosomePiii --------------------------
	.section	.nv.constant0._Z21initializeChromosomesP10chromosomePiii,"a",@progbits
	.sectionflags	@""
	.align	4
.nv.constant0._Z21initializeChromosomesP10chromosomePiii:
	.zero		920


//--------------------- .nv.constant0._Z10initKerneli --------------------------
	.section	.nv.constant0._Z10initKerneli,"a",@progbits
	.sectionflags	@""
	.align	4
.nv.constant0._Z10initKerneli:
	.zero		900


//--------------------- SYMBOLS --------------------------

	.type		.nv.reservedSmem.offset0,@object
	.size		.nv.reservedSmem.offset0,0x4
	.type		.nv.reservedSmem.cap,@object
	.size		.nv.reservedSmem.cap,0x4
	.type		malloc,@function
